	.target	sm_100a

	.elftype	@"ET_EXEC"


//--------------------- .note.nv.tkinfo           --------------------------
	.section	.note.nv.tkinfo,"",@"SHT_NOTE"
	.sectionflags	@"SHF_NOTE_NV_TKINFO"
	.tkinfo
        /*0018*/ 	.word	0x00000002
        /*0030*/ 	.string	""
        /*0030*/ 	.string	"ptxas"
        /*0030*/ 	.string	"Cuda compilation tools, release 13.0, V13.0.88"
        /*0030*/ 	.string	"Build cuda_13.0.r13.0/compiler.36424714_0"
        /*0030*/ 	.string	"-arch sm_100a -m 64 "



//--------------------- .note.nv.cuinfo           --------------------------
	.section	.note.nv.cuinfo,"",@"SHT_NOTE"
	.sectionflags	@"SHF_NOTE_NV_CUINFO"
        /*0018*/ 	.short	0x0002
        /*001a*/ 	.short	0x0064
        /*001c*/ 	.short	0x0082
	.zero		2


//--------------------- .nv.info                  --------------------------
	.section	.nv.info,"",@"SHT_CUDA_INFO"
	.align	4


	//----- nvinfo : EIATTR_REGCOUNT
	.align		4
        /*0000*/ 	.byte	0x04, 0x2f
        /*0002*/ 	.short	(.L_20 - .L_19)
	.align		4
.L_19:
        /*0004*/ 	.word	index@(_ZN7cutlass13device_kernelINS_4gemm6kernel13GemmUniversalIN4cute5tupleIJiiiiEEENS1_10collective13CollectiveMmaINS1_35MainloopSm100TmaUmmaWarpSpecializedILi10ELi2ELi4ENS5_IJNS4_1CILi1EEESB_SB_EEEEENS5_IJNSA_ILi64EEENSA_ILi256EEESE_EEENS_12float_e4m3_tENS5_IJSB_llEEESH_SI_NS4_8TiledMMAINS4_8MMA_AtomIJNS4_10MMA_TraitsINS4_19SM100_MMA_F8F6F4_SSEJSH_SH_fSE_SF_NS4_17integral_constantINS4_4UMMA5MajorELSP_1EEESQ_NSN_INSO_7ScaleInELSR_0EEESS_EEEEEENS4_6LayoutISC_NS5_IJNSA_ILi0EEESW_SW_EEEEENS5_IJNS4_10UnderscoreESZ_SZ_EEEEENS4_13SM90_TMA_LOADENS4_14ComposedLayoutINS4_7SwizzleILi2ELi4ELi3EEENS4_18smem_ptr_flag_bitsILi8EEENSV_INS5_IJSE_NSA_ILi8EEEEEENS5_IJSB_SE_EEEEEEEvNS4_8identityES12_NS13_INS14_ILi3ELi4ELi3EEES17_NSV_INS5_IJNSA_ILi128EEES18_EEENS5_IJSB_S1F_EEEEEEEvS1D_EENS_8epilogue10collective18CollectiveEpilogueINS1L_23Sm100TmaWarpSpecializedILi4ELi2ELi32ELb0ELb0EEEJSG_NS5_IJNSV_ISE_SB_EES1Q_EEESH_NS5_IJlSB_lEEESH_S1S_NS1L_6fusion15FusionCallbacksIS1P_NS1T_17LinearCombinationISH_fSH_fLNS_15FloatRoundStyleE2EEESG_S1R_JEEENS4_5SM1004TMEM4LOAD26SM100_TMEM_LOAD_16dp32b32xES12_NS13_IS15_S17_NSV_INS5_IJS18_SE_EEENS5_IJSE_SB_EEEEEEENS4_39AutoVectorizingCopyWithAssumedAlignmentILi128EEENS4_14SM90_TMA_STOREES26_S28_S28_EEEvvEEEEvNT_6ParamsE)
        /*0008*/ 	.word	0x00000079


	//----- nvinfo : EIATTR_FRAME_SIZE
	.align		4
.L_20:
        /*000c*/ 	.byte	0x04, 0x11
        /*000e*/ 	.short	(.L_22 - .L_21)
	.align		4
.L_21:
        /*0010*/ 	.word	index@($__internal_2_$__cuda_sm10x_tcgen05_guardrail_trap_unallocated_columns_being_dealloced)
        /*0014*/ 	.word	0x00000000


	//----- nvinfo : EIATTR_FRAME_SIZE
	.align		4
.L_22:
        /*0018*/ 	.byte	0x04, 0x11
        /*001a*/ 	.short	(.L_24 - .L_23)
	.align		4
.L_23:
        /*001c*/ 	.word	index@($__internal_1_$__cuda_sm10x_tcgen05_guardrail_trap_phase_invalid_during_alloc)
        /*0020*/ 	.word	0x00000000


	//----- nvinfo : EIATTR_FRAME_SIZE
	.align		4
.L_24:
        /*0024*/ 	.byte	0x04, 0x11
        /*0026*/ 	.short	(.L_26 - .L_25)
	.align		4
.L_25:
        /*0028*/ 	.word	index@($__internal_0_$__cuda_sm10x_tcgen05_guardrail_trap_col_being_dealloced_not_returned_by_alloc)
        /*002c*/ 	.word	0x00000000


	//----- nvinfo : EIATTR_FRAME_SIZE
	.align		4
.L_26:
        /*0030*/ 	.byte	0x04, 0x11
        /*0032*/ 	.short	(.L_28 - .L_27)
	.align		4
.L_27:
        /*0034*/ 	.word	index@(_ZN7cutlass13device_kernelINS_4gemm6kernel13GemmUniversalIN4cute5tupleIJiiiiEEENS1_10collective13CollectiveMmaINS1_35MainloopSm100TmaUmmaWarpSpecializedILi10ELi2ELi4ENS5_IJNS4_1CILi1EEESB_SB_EEEEENS5_IJNSA_ILi64EEENSA_ILi256EEESE_EEENS_12float_e4m3_tENS5_IJSB_llEEESH_SI_NS4_8TiledMMAINS4_8MMA_AtomIJNS4_10MMA_TraitsINS4_19SM100_MMA_F8F6F4_SSEJSH_SH_fSE_SF_NS4_17integral_constantINS4_4UMMA5MajorELSP_1EEESQ_NSN_INSO_7ScaleInELSR_0EEESS_EEEEEENS4_6LayoutISC_NS5_IJNSA_ILi0EEESW_SW_EEEEENS5_IJNS4_10UnderscoreESZ_SZ_EEEEENS4_13SM90_TMA_LOADENS4_14ComposedLayoutINS4_7SwizzleILi2ELi4ELi3EEENS4_18smem_ptr_flag_bitsILi8EEENSV_INS5_IJSE_NSA_ILi8EEEEEENS5_IJSB_SE_EEEEEEEvNS4_8identityES12_NS13_INS14_ILi3ELi4ELi3EEES17_NSV_INS5_IJNSA_ILi128EEES18_EEENS5_IJSB_S1F_EEEEEEEvS1D_EENS_8epilogue10collective18CollectiveEpilogueINS1L_23Sm100TmaWarpSpecializedILi4ELi2ELi32ELb0ELb0EEEJSG_NS5_IJNSV_ISE_SB_EES1Q_EEESH_NS5_IJlSB_lEEESH_S1S_NS1L_6fusion15FusionCallbacksIS1P_NS1T_17LinearCombinationISH_fSH_fLNS_15FloatRoundStyleE2EEESG_S1R_JEEENS4_5SM1004TMEM4LOAD26SM100_TMEM_LOAD_16dp32b32xES12_NS13_IS15_S17_NSV_INS5_IJS18_SE_EEENS5_IJSE_SB_EEEEEEENS4_39AutoVectorizingCopyWithAssumedAlignmentILi128EEENS4_14SM90_TMA_STOREES26_S28_S28_EEEvvEEEEvNT_6ParamsE)
        /*0038*/ 	.word	0x00000000


	//----- nvinfo : EIATTR_MIN_STACK_SIZE
	.align		4
.L_28:
        /*003c*/ 	.byte	0x04, 0x12
        /*003e*/ 	.short	(.L_30 - .L_29)
	.align		4
.L_29:
        /*0040*/ 	.word	index@(_ZN7cutlass13device_kernelINS_4gemm6kernel13GemmUniversalIN4cute5tupleIJiiiiEEENS1_10collective13CollectiveMmaINS1_35MainloopSm100TmaUmmaWarpSpecializedILi10ELi2ELi4ENS5_IJNS4_1CILi1EEESB_SB_EEEEENS5_IJNSA_ILi64EEENSA_ILi256EEESE_EEENS_12float_e4m3_tENS5_IJSB_llEEESH_SI_NS4_8TiledMMAINS4_8MMA_AtomIJNS4_10MMA_TraitsINS4_19SM100_MMA_F8F6F4_SSEJSH_SH_fSE_SF_NS4_17integral_constantINS4_4UMMA5MajorELSP_1EEESQ_NSN_INSO_7ScaleInELSR_0EEESS_EEEEEENS4_6LayoutISC_NS5_IJNSA_ILi0EEESW_SW_EEEEENS5_IJNS4_10UnderscoreESZ_SZ_EEEEENS4_13SM90_TMA_LOADENS4_14ComposedLayoutINS4_7SwizzleILi2ELi4ELi3EEENS4_18smem_ptr_flag_bitsILi8EEENSV_INS5_IJSE_NSA_ILi8EEEEEENS5_IJSB_SE_EEEEEEEvNS4_8identityES12_NS13_INS14_ILi3ELi4ELi3EEES17_NSV_INS5_IJNSA_ILi128EEES18_EEENS5_IJSB_S1F_EEEEEEEvS1D_EENS_8epilogue10collective18CollectiveEpilogueINS1L_23Sm100TmaWarpSpecializedILi4ELi2ELi32ELb0ELb0EEEJSG_NS5_IJNSV_ISE_SB_EES1Q_EEESH_NS5_IJlSB_lEEESH_S1S_NS1L_6fusion15FusionCallbacksIS1P_NS1T_17LinearCombinationISH_fSH_fLNS_15FloatRoundStyleE2EEESG_S1R_JEEENS4_5SM1004TMEM4LOAD26SM100_TMEM_LOAD_16dp32b32xES12_NS13_IS15_S17_NSV_INS5_IJS18_SE_EEENS5_IJSE_SB_EEEEEEENS4_39AutoVectorizingCopyWithAssumedAlignmentILi128EEENS4_14SM90_TMA_STOREES26_S28_S28_EEEvvEEEEvNT_6ParamsE)
        /*0044*/ 	.word	0x00000000
.L_30:


//--------------------- .nv.compat                --------------------------
	.section	.nv.compat,"",@"SHT_CUDA_COMPAT_INFO"
	.align	4
        /*0000*/ 	.byte	0x02, 0x09, 0x01, 0x00, 0x02, 0x02, 0x02, 0x00, 0x02, 0x05, 0x05, 0x00, 0x03, 0x07, 0x01, 0x01
        /*0010*/ 	.byte	0x02, 0x03, 0x01, 0x00, 0x02, 0x06, 0x01, 0x00, 0x04, 0x0b, 0x08, 0x00, 0x09, 0x00, 0x00, 0x00
        /*0020*/ 	.byte	0x00, 0x00, 0x00, 0x00


//--------------------- .nv.info._ZN7cutlass13device_kernelINS_4gemm6kernel13GemmUniversalIN4cute5tupleIJiiiiEEENS1_10collective13CollectiveMmaINS1_35MainloopSm100TmaUmmaWarpSpecializedILi10ELi2ELi4ENS5_IJNS4_1CILi1EEESB_SB_EEEEENS5_IJNSA_ILi64EEENSA_ILi256EEESE_EEENS_12float_e4m3_tENS5_IJSB_llEEESH_SI_NS4_8TiledMMAINS4_8MMA_AtomIJNS4_10MMA_TraitsINS4_19SM100_MMA_F8F6F4_SSEJSH_SH_fSE_SF_NS4_17integral_constantINS4_4UMMA5MajorELSP_1EEESQ_NSN_INSO_7ScaleInELSR_0EEESS_EEEEEENS4_6LayoutISC_NS5_IJNSA_ILi0EEESW_SW_EEEEENS5_IJNS4_10UnderscoreESZ_SZ_EEEEENS4_13SM90_TMA_LOADENS4_14ComposedLayoutINS4_7SwizzleILi2ELi4ELi3EEENS4_18smem_ptr_flag_bitsILi8EEENSV_INS5_IJSE_NSA_ILi8EEEEEENS5_IJSB_SE_EEEEEEEvNS4_8identityES12_NS13_INS14_ILi3ELi4ELi3EEES17_NSV_INS5_IJNSA_ILi128EEES18_EEENS5_IJSB_S1F_EEEEEEEvS1D_EENS_8epilogue10collective18CollectiveEpilogueINS1L_23Sm100TmaWarpSpecializedILi4ELi2ELi32ELb0ELb0EEEJSG_NS5_IJNSV_ISE_SB_EES1Q_EEESH_NS5_IJlSB_lEEESH_S1S_NS1L_6fusion15FusionCallbacksIS1P_NS1T_17LinearCombinationISH_fSH_fLNS_15FloatRoundStyleE2EEESG_S1R_JEEENS4_5SM1004TMEM4LOAD26SM100_TMEM_LOAD_16dp32b32xES12_NS13_IS15_S17_NSV_INS5_IJS18_SE_EEENS5_IJSE_SB_EEEEEEENS4_39AutoVectorizingCopyWithAssumedAlignmentILi128EEENS4_14SM90_TMA_STOREES26_S28_S28_EEEvvEEEEvNT_6ParamsE --------------------------
	.section	.nv.info._ZN7cutlass13device_kernelINS_4gemm6kernel13GemmUniversalIN4cute5tupleIJiiiiEEENS1_10collective13CollectiveMmaINS1_35MainloopSm100TmaUmmaWarpSpecializedILi10ELi2ELi4ENS5_IJNS4_1CILi1EEESB_SB_EEEEENS5_IJNSA_ILi64EEENSA_ILi256EEESE_EEENS_12float_e4m3_tENS5_IJSB_llEEESH_SI_NS4_8TiledMMAINS4_8MMA_AtomIJNS4_10MMA_TraitsINS4_19SM100_MMA_F8F6F4_SSEJSH_SH_fSE_SF_NS4_17integral_constantINS4_4UMMA5MajorELSP_1EEESQ_NSN_INSO_7ScaleInELSR_0EEESS_EEEEEENS4_6LayoutISC_NS5_IJNSA_ILi0EEESW_SW_EEEEENS5_IJNS4_10UnderscoreESZ_SZ_EEEEENS4_13SM90_TMA_LOADENS4_14ComposedLayoutINS4_7SwizzleILi2ELi4ELi3EEENS4_18smem_ptr_flag_bitsILi8EEENSV_INS5_IJSE_NSA_ILi8EEEEEENS5_IJSB_SE_EEEEEEEvNS4_8identityES12_NS13_INS14_ILi3ELi4ELi3EEES17_NSV_INS5_IJNSA_ILi128EEES18_EEENS5_IJSB_S1F_EEEEEEEvS1D_EENS_8epilogue10collective18CollectiveEpilogueINS1L_23Sm100TmaWarpSpecializedILi4ELi2ELi32ELb0ELb0EEEJSG_NS5_IJNSV_ISE_SB_EES1Q_EEESH_NS5_IJlSB_lEEESH_S1S_NS1L_6fusion15FusionCallbacksIS1P_NS1T_17LinearCombinationISH_fSH_fLNS_15FloatRoundStyleE2EEESG_S1R_JEEENS4_5SM1004TMEM4LOAD26SM100_TMEM_LOAD_16dp32b32xES12_NS13_IS15_S17_NSV_INS5_IJS18_SE_EEENS5_IJSE_SB_EEEEEEENS4_39AutoVectorizingCopyWithAssumedAlignmentILi128EEENS4_14SM90_TMA_STOREES26_S28_S28_EEEvvEEEEvNT_6ParamsE,"",@"SHT_CUDA_INFO"
	.sectionflags	@""
	.align	4


	//----- nvinfo : EIATTR_CUDA_API_VERSION
	.align		4
        /*0000*/ 	.byte	0x04, 0x37
        /*0002*/ 	.short	(.L_32 - .L_31)
.L_31:
        /*0004*/ 	.word	0x00000082


	//----- nvinfo : EIATTR_KPARAM_INFO
	.align		4
.L_32:
        /*0008*/ 	.byte	0x04, 0x17
        /*000a*/ 	.short	(.L_34 - .L_33)
.L_33:
        /*000c*/ 	.word	0x00000000
        /*0010*/ 	.short	0x0000
        /*0012*/ 	.short	0x0000
        /*0014*/ 	.byte	0x00, 0xf0, 0x01, 0x20


	//----- nvinfo : EIATTR_AT_ENTRY_FRAGMENTS
	.align		4
.L_34:
        /*0018*/ 	.byte	0x04, 0x4f
        /*001a*/ 	.short	(.L_36 - .L_35)


	//   ....[0]....
.L_35:
        /*001c*/ 	.word	0x00000006


	//----- nvinfo : EIATTR_RESERVED_SMEM_USED
	.align		4
.L_36:
        /*0020*/ 	.byte	0x01, 0x41
	.zero		2


	//----- nvinfo : EIATTR_SPARSE_MMA_MASK
	.align		4
        /*0024*/ 	.byte	0x03, 0x50
        /*0026*/ 	.short	0x0000


	//----- nvinfo : EIATTR_TCGEN05_1CTA_USED
	.align		4
        /*0028*/ 	.byte	0x01, 0x51
	.zero		2


	//----- nvinfo : EIATTR_MAXREG_COUNT
	.align		4
        /*002c*/ 	.byte	0x03, 0x1b
        /*002e*/ 	.short	0x00ff


	//----- nvinfo : EIATTR_NUM_BARRIERS
	.align		4
        /*0030*/ 	.byte	0x02, 0x4c
        /*0032*/ 	.byte	0x07
	.zero		1


	//----- nvinfo : EIATTR_EXTERNS
	.align		4
        /*0034*/ 	.byte	0x04, 0x0f
        /*0036*/ 	.short	(.L_38 - .L_37)


	//   ....[0]....
	.align		4
.L_37:
        /*0038*/ 	.word	index@(__assertfail)


	//----- nvinfo : EIATTR_MERCURY_ISA_VERSION
	.align		4
.L_38:
        /*003c*/ 	.byte	0x03, 0x5f
        /*003e*/ 	.short	0x0101


	//----- nvinfo : EIATTR_INT_WARP_WIDE_INSTR_OFFSETS
	.align		4
        /*0040*/ 	.byte	0x04, 0x31
        /*0042*/ 	.short	(.L_40 - .L_39)


	//   ....[0]....
.L_39:
        /*0044*/ 	.word	0x00001f90


	//   ....[1]....
        /*0048*/ 	.word	0x00003ca0


	//   ....[2]....
        /*004c*/ 	.word	0x00003cd0


	//   ....[3]....
        /*0050*/ 	.word	0x00003d20


	//   ....[4]....
        /*0054*/ 	.word	0x00004640


	//   ....[5]....
        /*0058*/ 	.word	0x000046a0


	//   ....[6]....
        /*005c*/ 	.word	0x00004780


	//   ....[7]....
        /*0060*/ 	.word	0x000047f0


	//   ....[8]....
        /*0064*/ 	.word	0x00004900


	//   ....[9]....
        /*0068*/ 	.word	0x00004990


	//   ....[10]....
        /*006c*/ 	.word	0x00004b60


	//   ....[11]....
        /*0070*/ 	.word	0x00004cc0


	//----- nvinfo : EIATTR_COOP_GROUP_MASK_REGIDS
	.align		4
.L_40:
        /*0074*/ 	.byte	0x04, 0x29
        /*0076*/ 	.short	(.L_42 - .L_41)


	//   ....[0]....
.L_41:
        /*0078*/ 	.word	0xffffffff


	//   ....[1]....
        /*007c*/ 	.word	0xffffffff


	//   ....[2]....
        /*0080*/ 	.word	0xffffffff


	//   ....[3]....
        /*0084*/ 	.word	0xffffffff


	//   ....[4]....
        /*0088*/ 	.word	0xffffffff


	//   ....[5]....
        /*008c*/ 	.word	0xffffffff


	//   ....[6]....
        /*0090*/ 	.word	0xffffffff


	//   ....[7]....
        /*0094*/ 	.word	0xffffffff


	//   ....[8]....
        /*0098*/ 	.word	0xffffffff


	//   ....[9]....
        /*009c*/ 	.word	0xffffffff


	//   ....[10]....
        /*00a0*/ 	.word	0xffffffff


	//   ....[11]....
        /*00a4*/ 	.word	0xffffffff


	//   ....[12]....
        /*00a8*/ 	.word	0xffffffff


	//----- nvinfo : EIATTR_COOP_GROUP_INSTR_OFFSETS
	.align		4
.L_42:
        /*00ac*/ 	.byte	0x04, 0x28
        /*00ae*/ 	.short	(.L_44 - .L_43)


	//   ....[0]....
.L_43:
        /*00b0*/ 	.word	0x00000090


	//   ....[1]....
        /*00b4*/ 	.word	0x000004d0


	//   ....[2]....
        /*00b8*/ 	.word	0x00000730


	//   ....[3]....
        /*00bc*/ 	.word	0x000008d0


	//   ....[4]....
        /*00c0*/ 	.word	0x000009d0


	//   ....[5]....
        /*00c4*/ 	.word	0x00000b40


	//   ....[6]....
        /*00c8*/ 	.word	0x00000ce0


	//   ....[7]....
        /*00cc*/ 	.word	0x00001e70


	//   ....[8]....
        /*00d0*/ 	.word	0x00002fb0


	//   ....[9]....
        /*00d4*/ 	.word	0x000031c0


	//   ....[10]....
        /*00d8*/ 	.word	0x000031f0


	//   ....[11]....
        /*00dc*/ 	.word	0x00003b90


	//   ....[12]....
        /*00e0*/ 	.word	0x00003dc0


	//----- nvinfo : EIATTR_VRC_CTA_INIT_COUNT
	.align		4
.L_44:
        /*00e4*/ 	.byte	0x02, 0x4a
        /*00e6*/ 	.byte	0x80
	.zero		1


	//----- nvinfo : EIATTR_SYSCALL_OFFSETS
	.align		4
        /*00e8*/ 	.byte	0x04, 0x46
        /*00ea*/ 	.short	(.L_46 - .L_45)


	//   ....[0]....
.L_45:
        /*00ec*/ 	.word	0x00005740


	//   ....[1]....
        /*00f0*/ 	.word	0x00005880


	//   ....[2]....
        /*00f4*/ 	.word	0x00006080


	//   ....[3]....
        /*00f8*/ 	.word	0x00006e20


	//   ....[4]....
        /*00fc*/ 	.word	0x00007b80


	//   ....[5]....
        /*0100*/ 	.word	0x00008910


	//----- nvinfo : EIATTR_MBARRIER_INSTR_OFFSETS
	.align		4
.L_46:
        /*0104*/ 	.byte	0x04, 0x39
        /*0106*/ 	.short	(.L_48 - .L_47)


	//   ....[0]....
.L_47:
        /*0108*/ 	.word	0x000005d0
        /*010c*/ 	.word	0x000000ff
        /*0110*/ 	.word	0x00000000
        /*0114*/ 	.short	0x0100
        /*0116*/ 	.byte	0x05
	.zero		1


	//   ....[1]....
        /*0118*/ 	.word	0x000005e0
        /*011c*/ 	.word	0x000000ff
        /*0120*/ 	.word	0x00000050
        /*0124*/ 	.short	0x0100
        /*0126*/ 	.byte	0x05
	.zero		1


	//   ....[2]....
        /*0128*/ 	.word	0x000005f0
        /*012c*/ 	.word	0x000000ff
        /*0130*/ 	.word	0x00000008
        /*0134*/ 	.short	0x0100
        /*0136*/ 	.byte	0x05
	.zero		1


	//   ....[3]....
        /*0138*/ 	.word	0x00000600
        /*013c*/ 	.word	0x000000ff
        /*0140*/ 	.word	0x00000058
        /*0144*/ 	.short	0x0100
        /*0146*/ 	.byte	0x05
	.zero		1


	//   ....[4]....
        /*0148*/ 	.word	0x00000610
        /*014c*/ 	.word	0x000000ff
        /*0150*/ 	.word	0x00000010
        /*0154*/ 	.short	0x0100
        /*0156*/ 	.byte	0x05
	.zero		1


	//   ....[5]....
        /*0158*/ 	.word	0x00000620
        /*015c*/ 	.word	0x000000ff
        /*0160*/ 	.word	0x00000060
        /*0164*/ 	.short	0x0100
        /*0166*/ 	.byte	0x05
	.zero		1


	//   ....[6]....
        /*0168*/ 	.word	0x00000630
        /*016c*/ 	.word	0x000000ff
        /*0170*/ 	.word	0x00000018
        /*0174*/ 	.short	0x0100
        /*0176*/ 	.byte	0x05
	.zero		1


	//   ....[7]....
        /*0178*/ 	.word	0x00000640
        /*017c*/ 	.word	0x000000ff
        /*0180*/ 	.word	0x00000068
        /*0184*/ 	.short	0x0100
        /*0186*/ 	.byte	0x05
	.zero		1


	//   ....[8]....
        /*0188*/ 	.word	0x00000650
        /*018c*/ 	.word	0x000000ff
        /*0190*/ 	.word	0x00000020
        /*0194*/ 	.short	0x0100
        /*0196*/ 	.byte	0x05
	.zero		1


	//   ....[9]....
        /*0198*/ 	.word	0x00000660
        /*019c*/ 	.word	0x000000ff
        /*01a0*/ 	.word	0x00000070
        /*01a4*/ 	.short	0x0100
        /*01a6*/ 	.byte	0x05
	.zero		1


	//   ....[10]....
        /*01a8*/ 	.word	0x00000670
        /*01ac*/ 	.word	0x000000ff
        /*01b0*/ 	.word	0x00000028
        /*01b4*/ 	.short	0x0100
        /*01b6*/ 	.byte	0x05
	.zero		1


	//   ....[11]....
        /*01b8*/ 	.word	0x00000680
        /*01bc*/ 	.word	0x000000ff
        /*01c0*/ 	.word	0x00000078
        /*01c4*/ 	.short	0x0100
        /*01c6*/ 	.byte	0x05
	.zero		1


	//   ....[12]....
        /*01c8*/ 	.word	0x00000690
        /*01cc*/ 	.word	0x000000ff
        /*01d0*/ 	.word	0x00000030
        /*01d4*/ 	.short	0x0100
        /*01d6*/ 	.byte	0x05
	.zero		1


	//   ....[13]....
        /*01d8*/ 	.word	0x000006a0
        /*01dc*/ 	.word	0x000000ff
        /*01e0*/ 	.word	0x00000080
        /*01e4*/ 	.short	0x0100
        /*01e6*/ 	.byte	0x05
	.zero		1


	//   ....[14]....
        /*01e8*/ 	.word	0x000006b0
        /*01ec*/ 	.word	0x000000ff
        /*01f0*/ 	.word	0x00000038
        /*01f4*/ 	.short	0x0100
        /*01f6*/ 	.byte	0x05
	.zero		1


	//   ....[15]....
        /*01f8*/ 	.word	0x000006c0
        /*01fc*/ 	.word	0x000000ff
        /*0200*/ 	.word	0x00000088
        /*0204*/ 	.short	0x0100
        /*0206*/ 	.byte	0x05
	.zero		1


	//   ....[16]....
        /*0208*/ 	.word	0x000006d0
        /*020c*/ 	.word	0x000000ff
        /*0210*/ 	.word	0x00000040
        /*0214*/ 	.short	0x0100
        /*0216*/ 	.byte	0x05
	.zero		1


	//   ....[17]....
        /*0218*/ 	.word	0x000006e0
        /*021c*/ 	.word	0x000000ff
        /*0220*/ 	.word	0x00000090
        /*0224*/ 	.short	0x0100
        /*0226*/ 	.byte	0x05
	.zero		1


	//   ....[18]....
        /*0228*/ 	.word	0x000006f0
        /*022c*/ 	.word	0x000000ff
        /*0230*/ 	.word	0x00000048
        /*0234*/ 	.short	0x0100
        /*0236*/ 	.byte	0x05
	.zero		1


	//   ....[19]....
        /*0238*/ 	.word	0x00000700
        /*023c*/ 	.word	0x000000ff
        /*0240*/ 	.word	0x00000098
        /*0244*/ 	.short	0x0100
        /*0246*/ 	.byte	0x05
	.zero		1


	//   ....[20]....
        /*0248*/ 	.word	0x00000840
        /*024c*/ 	.word	0x000000ff
        /*0250*/ 	.word	0x000000a0
        /*0254*/ 	.short	0x0100
        /*0256*/ 	.byte	0x07
	.zero		1


	//   ....[21]....
        /*0258*/ 	.word	0x00000850
        /*025c*/ 	.word	0x000000ff
        /*0260*/ 	.word	0x000000c0
        /*0264*/ 	.short	0x0100
        /*0266*/ 	.byte	0x07
	.zero		1


	//   ....[22]....
        /*0268*/ 	.word	0x00000860
        /*026c*/ 	.word	0x000000ff
        /*0270*/ 	.word	0x000000a8
        /*0274*/ 	.short	0x0100
        /*0276*/ 	.byte	0x07
	.zero		1


	//   ....[23]....
        /*0278*/ 	.word	0x00000870
        /*027c*/ 	.word	0x000000ff
        /*0280*/ 	.word	0x000000c8
        /*0284*/ 	.short	0x0100
        /*0286*/ 	.byte	0x07
	.zero		1


	//   ....[24]....
        /*0288*/ 	.word	0x00000880
        /*028c*/ 	.word	0x000000ff
        /*0290*/ 	.word	0x000000b0
        /*0294*/ 	.short	0x0100
        /*0296*/ 	.byte	0x07
	.zero		1


	//   ....[25]....
        /*0298*/ 	.word	0x00000890
        /*029c*/ 	.word	0x000000ff
        /*02a0*/ 	.word	0x000000d0
        /*02a4*/ 	.short	0x0100
        /*02a6*/ 	.byte	0x07
	.zero		1


	//   ....[26]....
        /*02a8*/ 	.word	0x000008a0
        /*02ac*/ 	.word	0x000000ff
        /*02b0*/ 	.word	0x000000b8
        /*02b4*/ 	.short	0x0100
        /*02b6*/ 	.byte	0x07
	.zero		1


	//   ....[27]....
        /*02b8*/ 	.word	0x000008b0
        /*02bc*/ 	.word	0x000000ff
        /*02c0*/ 	.word	0x000000d8
        /*02c4*/ 	.short	0x0100
        /*02c6*/ 	.byte	0x07
	.zero		1


	//   ....[28]....
        /*02c8*/ 	.word	0x000009a0
        /*02cc*/ 	.word	0x000000ff
        /*02d0*/ 	.word	0x000000e0
        /*02d4*/ 	.short	0x0100
        /*02d6*/ 	.byte	0x05
	.zero		1


	//   ....[29]....
        /*02d8*/ 	.word	0x000009b0
        /*02dc*/ 	.word	0x000000ff
        /*02e0*/ 	.word	0x000000e8
        /*02e4*/ 	.short	0x0100
        /*02e6*/ 	.byte	0x05
	.zero		1


	//   ....[30]....
        /*02e8*/ 	.word	0x00000af0
        /*02ec*/ 	.word	0x000000ff
        /*02f0*/ 	.word	0x000000f0
        /*02f4*/ 	.short	0x0100
        /*02f6*/ 	.byte	0x05
	.zero		1


	//   ....[31]....
        /*02f8*/ 	.word	0x00000b00
        /*02fc*/ 	.word	0x000000ff
        /*0300*/ 	.word	0x00000100
        /*0304*/ 	.short	0x0100
        /*0306*/ 	.byte	0x05
	.zero		1


	//   ....[32]....
        /*0308*/ 	.word	0x00000b10
        /*030c*/ 	.word	0x000000ff
        /*0310*/ 	.word	0x000000f8
        /*0314*/ 	.short	0x0100
        /*0316*/ 	.byte	0x05
	.zero		1


	//   ....[33]....
        /*0318*/ 	.word	0x00000b20
        /*031c*/ 	.word	0x000000ff
        /*0320*/ 	.word	0x00000108
        /*0324*/ 	.short	0x0100
        /*0326*/ 	.byte	0x05
	.zero		1


	//   ....[34]....
        /*0328*/ 	.word	0x00000c50
        /*032c*/ 	.word	0x000000ff
        /*0330*/ 	.word	0x00000110
        /*0334*/ 	.short	0x0100
        /*0336*/ 	.byte	0x07
	.zero		1


	//   ....[35]....
        /*0338*/ 	.word	0x00000c60
        /*033c*/ 	.word	0x000000ff
        /*0340*/ 	.word	0x00000130
        /*0344*/ 	.short	0x0100
        /*0346*/ 	.byte	0x07
	.zero		1


	//   ....[36]....
        /*0348*/ 	.word	0x00000c70
        /*034c*/ 	.word	0x000000ff
        /*0350*/ 	.word	0x00000118
        /*0354*/ 	.short	0x0100
        /*0356*/ 	.byte	0x07
	.zero		1


	//   ....[37]....
        /*0358*/ 	.word	0x00000c80
        /*035c*/ 	.word	0x000000ff
        /*0360*/ 	.word	0x00000138
        /*0364*/ 	.short	0x0100
        /*0366*/ 	.byte	0x07
	.zero		1


	//   ....[38]....
        /*0368*/ 	.word	0x00000c90
        /*036c*/ 	.word	0x000000ff
        /*0370*/ 	.word	0x00000120
        /*0374*/ 	.short	0x0100
        /*0376*/ 	.byte	0x07
	.zero		1


	//   ....[39]....
        /*0378*/ 	.word	0x00000ca0
        /*037c*/ 	.word	0x000000ff
        /*0380*/ 	.word	0x00000140
        /*0384*/ 	.short	0x0100
        /*0386*/ 	.byte	0x07
	.zero		1


	//   ....[40]....
        /*0388*/ 	.word	0x00000cb0
        /*038c*/ 	.word	0x000000ff
        /*0390*/ 	.word	0x00000128
        /*0394*/ 	.short	0x0100
        /*0396*/ 	.byte	0x07
	.zero		1


	//   ....[41]....
        /*0398*/ 	.word	0x00000cc0
        /*039c*/ 	.word	0x000000ff
        /*03a0*/ 	.word	0x00000148
        /*03a4*/ 	.short	0x0100
        /*03a6*/ 	.byte	0x07
	.zero		1


	//   ....[42]....
        /*03a8*/ 	.word	0x00000db0
        /*03ac*/ 	.word	0x000000ff
        /*03b0*/ 	.word	0x00000150
        /*03b4*/ 	.short	0x0100
        /*03b6*/ 	.byte	0x05
	.zero		1


	//   ....[43]....
        /*03b8*/ 	.word	0x00000dc0
        /*03bc*/ 	.word	0x000000ff
        /*03c0*/ 	.word	0x00000160
        /*03c4*/ 	.short	0x0100
        /*03c6*/ 	.byte	0x05
	.zero		1


	//   ....[44]....
        /*03c8*/ 	.word	0x00000dd0
        /*03cc*/ 	.word	0x000000ff
        /*03d0*/ 	.word	0x00000158
        /*03d4*/ 	.short	0x0100
        /*03d6*/ 	.byte	0x05
	.zero		1


	//   ....[45]....
        /*03d8*/ 	.word	0x00000de0
        /*03dc*/ 	.word	0x000000ff
        /*03e0*/ 	.word	0x00000168
        /*03e4*/ 	.short	0x0100
        /*03e6*/ 	.byte	0x05
	.zero		1


	//   ....[46]....
        /*03e8*/ 	.word	0x000016b0
        /*03ec*/ 	.word	0x00000002
        /*03f0*/ 	.word	0x00000160
        /*03f4*/ 	.short	0x010a
        /*03f6*/ 	.byte	0xff
	.zero		1


	//   ....[47]....
        /*03f8*/ 	.word	0x000016e0
        /*03fc*/ 	.word	0x00000002
        /*0400*/ 	.word	0x00000150
        /*0404*/ 	.short	0x0101
        /*0406*/ 	.byte	0xff
	.zero		1


	//   ....[48]....
        /*0408*/ 	.word	0x000017b0
        /*040c*/ 	.word	0x000000ff
        /*0410*/ 	.word	0x00000050
        /*0414*/ 	.short	0x010a
        /*0416*/ 	.byte	0x08
	.zero		1


	//   ....[49]....
        /*0418*/ 	.word	0x00001860
        /*041c*/ 	.word	0x000000ff
        /*0420*/ 	.word	0x00000050
        /*0424*/ 	.short	0x010a
        /*0426*/ 	.byte	0x21
	.zero		1


	//   ....[50]....
        /*0428*/ 	.word	0x000019b0
        /*042c*/ 	.word	0x000000ff
        /*0430*/ 	.word	0x00000050
        /*0434*/ 	.short	0x010a
        /*0436*/ 	.byte	0x08
	.zero		1


	//   ....[51]....
        /*0438*/ 	.word	0x00001b10
        /*043c*/ 	.word	0x000000ff
        /*0440*/ 	.word	0x000000e8
        /*0444*/ 	.short	0x0101
        /*0446*/ 	.byte	0x04
	.zero		1


	//   ....[52]....
        /*0448*/ 	.word	0x00001b30
        /*044c*/ 	.word	0x000000ff
        /*0450*/ 	.word	0x00000050
        /*0454*/ 	.short	0x010a
        /*0456*/ 	.byte	0x08
	.zero		1


	//   ....[53]....
        /*0458*/ 	.word	0x00001bc0
        /*045c*/ 	.word	0x000000ff
        /*0460*/ 	.word	0x00000050
        /*0464*/ 	.short	0x010a
        /*0466*/ 	.byte	0x19
	.zero		1


	//   ....[54]....
        /*0468*/ 	.word	0x00001d10
        /*046c*/ 	.word	0x000000ff
        /*0470*/ 	.word	0x00000050
        /*0474*/ 	.short	0x010a
        /*0476*/ 	.byte	0x08
	.zero		1


	//   ....[55]....
        /*0478*/ 	.word	0x00001ea0
        /*047c*/ 	.word	0x00000002
        /*0480*/ 	.word	0x000000f0
        /*0484*/ 	.short	0x010a
        /*0486*/ 	.byte	0xff
	.zero		1


	//   ....[56]....
        /*0488*/ 	.word	0x00001f60
        /*048c*/ 	.word	0x00000002
        /*0490*/ 	.word	0x00000000
        /*0494*/ 	.short	0x0101
        /*0496*/ 	.byte	0xff
	.zero		1


	//   ....[57]....
        /*0498*/ 	.word	0x000024c0
        /*049c*/ 	.word	0x000000ff
        /*04a0*/ 	.word	0x00000000
        /*04a4*/ 	.short	0x010a
        /*04a6*/ 	.byte	0x05
	.zero		1


	//   ....[58]....
        /*04a8*/ 	.word	0x00002550
        /*04ac*/ 	.word	0x000000ff
        /*04b0*/ 	.word	0x00000000
        /*04b4*/ 	.short	0x010a
        /*04b6*/ 	.byte	0x05
	.zero		1


	//   ....[59]....
        /*04b8*/ 	.word	0x000025e0
        /*04bc*/ 	.word	0x000000ff
        /*04c0*/ 	.word	0x00000000
        /*04c4*/ 	.short	0x010a
        /*04c6*/ 	.byte	0x05
	.zero		1


	//   ....[60]....
        /*04c8*/ 	.word	0x00002670
        /*04cc*/ 	.word	0x000000ff
        /*04d0*/ 	.word	0x00000000
        /*04d4*/ 	.short	0x010a
        /*04d6*/ 	.byte	0x05
	.zero		1


	//   ....[61]....
        /*04d8*/ 	.word	0x00002700
        /*04dc*/ 	.word	0x000000ff
        /*04e0*/ 	.word	0x00000000
        /*04e4*/ 	.short	0x010a
        /*04e6*/ 	.byte	0x05
	.zero		1


	//   ....[62]....
        /*04e8*/ 	.word	0x00002790
        /*04ec*/ 	.word	0x000000ff
        /*04f0*/ 	.word	0x00000000
        /*04f4*/ 	.short	0x010a
        /*04f6*/ 	.byte	0x05
	.zero		1


	//   ....[63]....
        /*04f8*/ 	.word	0x00002820
        /*04fc*/ 	.word	0x000000ff
        /*0500*/ 	.word	0x00000000
        /*0504*/ 	.short	0x010a
        /*0506*/ 	.byte	0x05
	.zero		1


	//   ....[64]....
        /*0508*/ 	.word	0x000028b0
        /*050c*/ 	.word	0x000000ff
        /*0510*/ 	.word	0x00000000
        /*0514*/ 	.short	0x010a
        /*0516*/ 	.byte	0x05
	.zero		1


	//   ....[65]....
        /*0518*/ 	.word	0x00002940
        /*051c*/ 	.word	0x000000ff
        /*0520*/ 	.word	0x00000000
        /*0524*/ 	.short	0x010a
        /*0526*/ 	.byte	0x05
	.zero		1


	//   ....[66]....
        /*0528*/ 	.word	0x000029e0
        /*052c*/ 	.word	0x00000000
        /*0530*/ 	.word	0x00000000
        /*0534*/ 	.short	0x010a
        /*0536*/ 	.byte	0xff
	.zero		1


	//   ....[67]....
        /*0538*/ 	.word	0x00002b00
        /*053c*/ 	.word	0x00000000
        /*0540*/ 	.word	0x00000150
        /*0544*/ 	.short	0x010a
        /*0546*/ 	.byte	0xff
	.zero		1


	//   ....[68]....
        /*0548*/ 	.word	0x00002b70
        /*054c*/ 	.word	0x00000000
        /*0550*/ 	.word	0x00000000
        /*0554*/ 	.short	0x0101
        /*0556*/ 	.byte	0xff
	.zero		1


	//   ....[69]....
        /*0558*/ 	.word	0x00002b90
        /*055c*/ 	.word	0x000000ff
        /*0560*/ 	.word	0x00000100
        /*0564*/ 	.short	0x010a
        /*0566*/ 	.byte	0x05
	.zero		1


	//   ....[70]....
        /*0568*/ 	.word	0x00002cb0
        /*056c*/ 	.word	0x00000000
        /*0570*/ 	.word	0x000000f0
        /*0574*/ 	.short	0x010a
        /*0576*/ 	.byte	0xff
	.zero		1


	//   ....[71]....
        /*0578*/ 	.word	0x00002db0
        /*057c*/ 	.word	0x00000000
        /*0580*/ 	.word	0x00000000
        /*0584*/ 	.short	0x0101
        /*0586*/ 	.byte	0xff
	.zero		1


	//   ....[72]....
        /*0588*/ 	.word	0x00002e40
        /*058c*/ 	.word	0x000000ff
        /*0590*/ 	.word	0x00000100
        /*0594*/ 	.short	0x0106
        /*0596*/ 	.byte	0x05
	.zero		1


	//   ....[73]....
        /*0598*/ 	.word	0x00002e60
        /*059c*/ 	.word	0x000000ff
        /*05a0*/ 	.word	0x00000100
        /*05a4*/ 	.short	0x010a
        /*05a6*/ 	.byte	0x05
	.zero		1


	//   ....[74]....
        /*05a8*/ 	.word	0x00002ef0
        /*05ac*/ 	.word	0x000000ff
        /*05b0*/ 	.word	0x00000100
        /*05b4*/ 	.short	0x0106
        /*05b6*/ 	.byte	0x04
	.zero		1


	//   ....[75]....
        /*05b8*/ 	.word	0x00002f30
        /*05bc*/ 	.word	0x00000000
        /*05c0*/ 	.word	0x00000100
        /*05c4*/ 	.short	0x010a
        /*05c6*/ 	.byte	0xff
	.zero		1


	//   ....[76]....
        /*05c8*/ 	.word	0x00003420
        /*05cc*/ 	.word	0x00000000
        /*05d0*/ 	.word	0x000000f0
        /*05d4*/ 	.short	0x010a
        /*05d6*/ 	.byte	0xff
	.zero		1


	//   ....[77]....
        /*05d8*/ 	.word	0x00003520
        /*05dc*/ 	.word	0x00000003
        /*05e0*/ 	.word	0x00000000
        /*05e4*/ 	.short	0x0101
        /*05e6*/ 	.byte	0xff
	.zero		1


	//   ....[78]....
        /*05e8*/ 	.word	0x00003530
        /*05ec*/ 	.word	0x000000ff
        /*05f0*/ 	.word	0x00000000
        /*05f4*/ 	.short	0x010a
        /*05f6*/ 	.byte	0x04
	.zero		1


	//   ....[79]....
        /*05f8*/ 	.word	0x000035b0
        /*05fc*/ 	.word	0x000000ff
        /*0600*/ 	.word	0x00000130
        /*0604*/ 	.short	0x010a
        /*0606*/ 	.byte	0x08
	.zero		1


	//   ....[80]....
        /*0608*/ 	.word	0x00003690
        /*060c*/ 	.word	0x000000ff
        /*0610*/ 	.word	0x00000000
        /*0614*/ 	.short	0x010a
        /*0616*/ 	.byte	0x07
	.zero		1


	//   ....[81]....
        /*0618*/ 	.word	0x000037d0
        /*061c*/ 	.word	0x000000ff
        /*0620*/ 	.word	0x00000000
        /*0624*/ 	.short	0x010a
        /*0626*/ 	.byte	0x04
	.zero		1


	//   ....[82]....
        /*0628*/ 	.word	0x000039c0
        /*062c*/ 	.word	0x000000ff
        /*0630*/ 	.word	0x00000000
        /*0634*/ 	.short	0x010a
        /*0636*/ 	.byte	0x05
	.zero		1


	//   ....[83]....
        /*0638*/ 	.word	0x00003a50
        /*063c*/ 	.word	0x000000ff
        /*0640*/ 	.word	0x00000000
        /*0644*/ 	.short	0x010a
        /*0646*/ 	.byte	0x05
	.zero		1


	//   ....[84]....
        /*0648*/ 	.word	0x00003ae0
        /*064c*/ 	.word	0x000000ff
        /*0650*/ 	.word	0x00000000
        /*0654*/ 	.short	0x010a
        /*0656*/ 	.byte	0x05
	.zero		1


	//   ....[85]....
        /*0658*/ 	.word	0x00003b70
        /*065c*/ 	.word	0x000000ff
        /*0660*/ 	.word	0x00000000
        /*0664*/ 	.short	0x010a
        /*0666*/ 	.byte	0x07
	.zero		1


	//   ....[86]....
        /*0668*/ 	.word	0x00003ff0
        /*066c*/ 	.word	0x00000000
        /*0670*/ 	.word	0x000000f0
        /*0674*/ 	.short	0x010a
        /*0676*/ 	.byte	0xff
	.zero		1


	//   ....[87]....
        /*0678*/ 	.word	0x000040b0
        /*067c*/ 	.word	0x00000000
        /*0680*/ 	.word	0x00000000
        /*0684*/ 	.short	0x0101
        /*0686*/ 	.byte	0xff
	.zero		1


	//   ....[88]....
        /*0688*/ 	.word	0x000043d0
        /*068c*/ 	.word	0x000000ff
        /*0690*/ 	.word	0x000000e8
        /*0694*/ 	.short	0x010a
        /*0696*/ 	.byte	0x07
	.zero		1


	//   ....[89]....
        /*0698*/ 	.word	0x000045c0
        /*069c*/ 	.word	0x000000ff
        /*06a0*/ 	.word	0x000000c0
        /*06a4*/ 	.short	0x010a
        /*06a6*/ 	.byte	0x07
	.zero		1


	//   ....[90]....
        /*06a8*/ 	.word	0x00004730
        /*06ac*/ 	.word	0x000000ff
        /*06b0*/ 	.word	0x000000a0
        /*06b4*/ 	.short	0x010b
        /*06b6*/ 	.byte	0x07
	.zero		1


	//   ....[91]....
        /*06b8*/ 	.word	0x00004740
        /*06bc*/ 	.word	0x000000ff
        /*06c0*/ 	.word	0x00000000
        /*06c4*/ 	.short	0x0101
        /*06c6*/ 	.byte	0x08
	.zero		1


	//   ....[92]....
        /*06c8*/ 	.word	0x00004750
        /*06cc*/ 	.word	0x000000ff
        /*06d0*/ 	.word	0x000000c8
        /*06d4*/ 	.short	0x010a
        /*06d6*/ 	.byte	0x07
	.zero		1


	//   ....[93]....
        /*06d8*/ 	.word	0x000048a0
        /*06dc*/ 	.word	0x000000ff
        /*06e0*/ 	.word	0x000000a8
        /*06e4*/ 	.short	0x010b
        /*06e6*/ 	.byte	0x07
	.zero		1


	//   ....[94]....
        /*06e8*/ 	.word	0x000048b0
        /*06ec*/ 	.word	0x000000ff
        /*06f0*/ 	.word	0x00000000
        /*06f4*/ 	.short	0x0101
        /*06f6*/ 	.byte	0x08
	.zero		1


	//   ....[95]....
        /*06f8*/ 	.word	0x000048c0
        /*06fc*/ 	.word	0x000000ff
        /*0700*/ 	.word	0x000000d0
        /*0704*/ 	.short	0x010a
        /*0706*/ 	.byte	0x07
	.zero		1


	//   ....[96]....
        /*0708*/ 	.word	0x00004a40
        /*070c*/ 	.word	0x000000ff
        /*0710*/ 	.word	0x000000b0
        /*0714*/ 	.short	0x010b
        /*0716*/ 	.byte	0x07
	.zero		1


	//   ....[97]....
        /*0718*/ 	.word	0x00004a80
        /*071c*/ 	.word	0x000000ff
        /*0720*/ 	.word	0x00000000
        /*0724*/ 	.short	0x0101
        /*0726*/ 	.byte	0x08
	.zero		1


	//   ....[98]....
        /*0728*/ 	.word	0x00004ac0
        /*072c*/ 	.word	0x000000ff
        /*0730*/ 	.word	0x000000d8
        /*0734*/ 	.short	0x010a
        /*0736*/ 	.byte	0x07
	.zero		1


	//   ....[99]....
        /*0738*/ 	.word	0x00004d00
        /*073c*/ 	.word	0x000000ff
        /*0740*/ 	.word	0x000000b8
        /*0744*/ 	.short	0x010b
        /*0746*/ 	.byte	0x07
	.zero		1


	//   ....[100]....
        /*0748*/ 	.word	0x00004d20
        /*074c*/ 	.word	0x000000ff
        /*0750*/ 	.word	0x00000000
        /*0754*/ 	.short	0x0101
        /*0756*/ 	.byte	0x0d
	.zero		1


	//   ....[101]....
        /*0758*/ 	.word	0x00004d50
        /*075c*/ 	.word	0x000000ff
        /*0760*/ 	.word	0x000000c0
        /*0764*/ 	.short	0x010a
        /*0766*/ 	.byte	0x07
	.zero		1


	//   ....[102]....
        /*0768*/ 	.word	0x00004d70
        /*076c*/ 	.word	0x000000ff
        /*0770*/ 	.word	0x000000c8
        /*0774*/ 	.short	0x010a
        /*0776*/ 	.byte	0x07
	.zero		1


	//   ....[103]....
        /*0778*/ 	.word	0x00004d90
        /*077c*/ 	.word	0x000000ff
        /*0780*/ 	.word	0x000000d0
        /*0784*/ 	.short	0x010a
        /*0786*/ 	.byte	0x07
	.zero		1


	//   ....[104]....
        /*0788*/ 	.word	0x00004dd0
        /*078c*/ 	.word	0x00000000
        /*0790*/ 	.word	0x000000d8
        /*0794*/ 	.short	0x010a
        /*0796*/ 	.byte	0xff
	.zero		1


	//   ....[105]....
        /*0798*/ 	.word	0x00005110
        /*079c*/ 	.word	0x00000000
        /*07a0*/ 	.word	0x000000f0
        /*07a4*/ 	.short	0x010a
        /*07a6*/ 	.byte	0xff
	.zero		1


	//   ....[106]....
        /*07a8*/ 	.word	0x00005220
        /*07ac*/ 	.word	0x00000000
        /*07b0*/ 	.word	0x00000000
        /*07b4*/ 	.short	0x0101
        /*07b6*/ 	.byte	0xff
	.zero		1


	//   ....[107]....
        /*07b8*/ 	.word	0x00005c40
        /*07bc*/ 	.word	0x00000002
        /*07c0*/ 	.word	0x000000a0
        /*07c4*/ 	.short	0x010a
        /*07c6*/ 	.byte	0xff
	.zero		1


	//   ....[108]....
        /*07c8*/ 	.word	0x00005c80
        /*07cc*/ 	.word	0x00000071
        /*07d0*/ 	.word	0x00000110
        /*07d4*/ 	.short	0x010a
        /*07d6*/ 	.byte	0xff
	.zero		1


	//   ....[109]....
        /*07d8*/ 	.word	0x00005dc0
        /*07dc*/ 	.word	0x00000002
        /*07e0*/ 	.word	0x000000a0
        /*07e4*/ 	.short	0x010a
        /*07e6*/ 	.byte	0xff
	.zero		1


	//   ....[110]....
        /*07e8*/ 	.word	0x00005ee0
        /*07ec*/ 	.word	0x00000000
        /*07f0*/ 	.word	0x00000000
        /*07f4*/ 	.short	0x0101
        /*07f6*/ 	.byte	0xff
	.zero		1


	//   ....[111]....
        /*07f8*/ 	.word	0x00005f60
        /*07fc*/ 	.word	0x00000071
        /*0800*/ 	.word	0x00000110
        /*0804*/ 	.short	0x010a
        /*0806*/ 	.byte	0xff
	.zero		1


	//   ....[112]....
        /*0808*/ 	.word	0x00006ab0
        /*080c*/ 	.word	0x00000000
        /*0810*/ 	.word	0x000000a0
        /*0814*/ 	.short	0x010a
        /*0816*/ 	.byte	0xff
	.zero		1


	//   ....[113]....
        /*0818*/ 	.word	0x00006b70
        /*081c*/ 	.word	0x00000000
        /*0820*/ 	.word	0x000000a0
        /*0824*/ 	.short	0x010a
        /*0826*/ 	.byte	0xff
	.zero		1


	//   ....[114]....
        /*0828*/ 	.word	0x00006ca0
        /*082c*/ 	.word	0x00000000
        /*0830*/ 	.word	0x00000000
        /*0834*/ 	.short	0x0101
        /*0836*/ 	.byte	0xff
	.zero		1


	//   ....[115]....
        /*0838*/ 	.word	0x00007810
        /*083c*/ 	.word	0x00000000
        /*0840*/ 	.word	0x000000a0
        /*0844*/ 	.short	0x010a
        /*0846*/ 	.byte	0xff
	.zero		1


	//   ....[116]....
        /*0848*/ 	.word	0x000078d0
        /*084c*/ 	.word	0x00000000
        /*0850*/ 	.word	0x000000a0
        /*0854*/ 	.short	0x010a
        /*0856*/ 	.byte	0xff
	.zero		1


	//   ....[117]....
        /*0858*/ 	.word	0x00007a00
        /*085c*/ 	.word	0x00000000
        /*0860*/ 	.word	0x00000000
        /*0864*/ 	.short	0x0101
        /*0866*/ 	.byte	0xff
	.zero		1


	//   ....[118]....
        /*0868*/ 	.word	0x000085a0
        /*086c*/ 	.word	0x00000000
        /*0870*/ 	.word	0x000000a0
        /*0874*/ 	.short	0x010a
        /*0876*/ 	.byte	0xff
	.zero		1


	//   ....[119]....
        /*0878*/ 	.word	0x00008660
        /*087c*/ 	.word	0x00000000
        /*0880*/ 	.word	0x000000a0
        /*0884*/ 	.short	0x010a
        /*0886*/ 	.byte	0xff
	.zero		1


	//   ....[120]....
        /*0888*/ 	.word	0x00008790
        /*088c*/ 	.word	0x00000000
        /*0890*/ 	.word	0x00000000
        /*0894*/ 	.short	0x0101
        /*0896*/ 	.byte	0xff
	.zero		1


	//   ....[121]....
        /*0898*/ 	.word	0x00008bd0
        /*089c*/ 	.word	0x000000ff
        /*08a0*/ 	.word	0x00000000
        /*08a4*/ 	.short	0x0101
        /*08a6*/ 	.byte	0x05
	.zero		1


	//   ....[122]....
        /*08a8*/ 	.word	0x00009410
        /*08ac*/ 	.word	0x00000002
        /*08b0*/ 	.word	0x00000160
        /*08b4*/ 	.short	0x010a
        /*08b6*/ 	.byte	0xff
	.zero		1


	//   ....[123]....
        /*08b8*/ 	.word	0x00009470
        /*08bc*/ 	.word	0x00000002
        /*08c0*/ 	.word	0x00000050
        /*08c4*/ 	.short	0x010a
        /*08c6*/ 	.byte	0xff
	.zero		1


	//   ....[124]....
        /*08c8*/ 	.word	0x000094d0
        /*08cc*/ 	.word	0x00000002
        /*08d0*/ 	.word	0x00000050
        /*08d4*/ 	.short	0x010a
        /*08d6*/ 	.byte	0xff
	.zero		1


	//   ....[125]....
        /*08d8*/ 	.word	0x00009520
        /*08dc*/ 	.word	0x00000002
        /*08e0*/ 	.word	0x000000f0
        /*08e4*/ 	.short	0x010a
        /*08e6*/ 	.byte	0xff
	.zero		1


	//   ....[126]....
        /*08e8*/ 	.word	0x00009580
        /*08ec*/ 	.word	0x00000000
        /*08f0*/ 	.word	0x00000000
        /*08f4*/ 	.short	0x010a
        /*08f6*/ 	.byte	0xff
	.zero		1


	//   ....[127]....
        /*08f8*/ 	.word	0x000095e0
        /*08fc*/ 	.word	0x00000000
        /*0900*/ 	.word	0x00000000
        /*0904*/ 	.short	0x010a
        /*0906*/ 	.byte	0xff
	.zero		1


	//   ....[128]....
        /*0908*/ 	.word	0x00009640
        /*090c*/ 	.word	0x00000000
        /*0910*/ 	.word	0x00000000
        /*0914*/ 	.short	0x010a
        /*0916*/ 	.byte	0xff
	.zero		1


	//   ....[129]....
        /*0918*/ 	.word	0x000096a0
        /*091c*/ 	.word	0x00000000
        /*0920*/ 	.word	0x00000000
        /*0924*/ 	.short	0x010a
        /*0926*/ 	.byte	0xff
	.zero		1


	//   ....[130]....
        /*0928*/ 	.word	0x00009700
        /*092c*/ 	.word	0x00000000
        /*0930*/ 	.word	0x00000000
        /*0934*/ 	.short	0x010a
        /*0936*/ 	.byte	0xff
	.zero		1


	//   ....[131]....
        /*0938*/ 	.word	0x00009760
        /*093c*/ 	.word	0x00000000
        /*0940*/ 	.word	0x00000000
        /*0944*/ 	.short	0x010a
        /*0946*/ 	.byte	0xff
	.zero		1


	//   ....[132]....
        /*0948*/ 	.word	0x000097c0
        /*094c*/ 	.word	0x00000000
        /*0950*/ 	.word	0x00000000
        /*0954*/ 	.short	0x010a
        /*0956*/ 	.byte	0xff
	.zero		1


	//   ....[133]....
        /*0958*/ 	.word	0x00009820
        /*095c*/ 	.word	0x00000000
        /*0960*/ 	.word	0x00000000
        /*0964*/ 	.short	0x010a
        /*0966*/ 	.byte	0xff
	.zero		1


	//   ....[134]....
        /*0968*/ 	.word	0x00009880
        /*096c*/ 	.word	0x00000000
        /*0970*/ 	.word	0x00000000
        /*0974*/ 	.short	0x010a
        /*0976*/ 	.byte	0xff
	.zero		1


	//   ....[135]....
        /*0978*/ 	.word	0x000098d0
        /*097c*/ 	.word	0x00000000
        /*0980*/ 	.word	0x00000150
        /*0984*/ 	.short	0x010a
        /*0986*/ 	.byte	0xff
	.zero		1


	//   ....[136]....
        /*0988*/ 	.word	0x00009930
        /*098c*/ 	.word	0x00000000
        /*0990*/ 	.word	0x00000100
        /*0994*/ 	.short	0x010a
        /*0996*/ 	.byte	0xff
	.zero		1


	//   ....[137]....
        /*0998*/ 	.word	0x00009980
        /*099c*/ 	.word	0x00000000
        /*09a0*/ 	.word	0x000000f0
        /*09a4*/ 	.short	0x010a
        /*09a6*/ 	.byte	0xff
	.zero		1


	//   ....[138]....
        /*09a8*/ 	.word	0x000099e0
        /*09ac*/ 	.word	0x00000000
        /*09b0*/ 	.word	0x00000100
        /*09b4*/ 	.short	0x010a
        /*09b6*/ 	.byte	0xff
	.zero		1


	//   ....[139]....
        /*09b8*/ 	.word	0x00009a30
        /*09bc*/ 	.word	0x00000000
        /*09c0*/ 	.word	0x000000f0
        /*09c4*/ 	.short	0x010a
        /*09c6*/ 	.byte	0xff
	.zero		1


	//   ....[140]....
        /*09c8*/ 	.word	0x00009a90
        /*09cc*/ 	.word	0x00000002
        /*09d0*/ 	.word	0x00000130
        /*09d4*/ 	.short	0x010a
        /*09d6*/ 	.byte	0xff
	.zero		1


	//   ....[141]....
        /*09d8*/ 	.word	0x00009af0
        /*09dc*/ 	.word	0x00000000
        /*09e0*/ 	.word	0x00000000
        /*09e4*/ 	.short	0x010a
        /*09e6*/ 	.byte	0xff
	.zero		1


	//   ....[142]....
        /*09e8*/ 	.word	0x00009b50
        /*09ec*/ 	.word	0x00000000
        /*09f0*/ 	.word	0x00000000
        /*09f4*/ 	.short	0x010a
        /*09f6*/ 	.byte	0xff
	.zero		1


	//   ....[143]....
        /*09f8*/ 	.word	0x00009bb0
        /*09fc*/ 	.word	0x00000000
        /*0a00*/ 	.word	0x00000000
        /*0a04*/ 	.short	0x010a
        /*0a06*/ 	.byte	0xff
	.zero		1


	//   ....[144]....
        /*0a08*/ 	.word	0x00009c10
        /*0a0c*/ 	.word	0x00000000
        /*0a10*/ 	.word	0x00000000
        /*0a14*/ 	.short	0x010a
        /*0a16*/ 	.byte	0xff
	.zero		1


	//   ....[145]....
        /*0a18*/ 	.word	0x00009c70
        /*0a1c*/ 	.word	0x00000000
        /*0a20*/ 	.word	0x00000000
        /*0a24*/ 	.short	0x010a
        /*0a26*/ 	.byte	0xff
	.zero		1


	//   ....[146]....
        /*0a28*/ 	.word	0x00009cc0
        /*0a2c*/ 	.word	0x00000000
        /*0a30*/ 	.word	0x000000f0
        /*0a34*/ 	.short	0x010a
        /*0a36*/ 	.byte	0xff
	.zero		1


	//   ....[147]....
        /*0a38*/ 	.word	0x00009d20
        /*0a3c*/ 	.word	0x00000000
        /*0a40*/ 	.word	0x000000e8
        /*0a44*/ 	.short	0x010a
        /*0a46*/ 	.byte	0xff
	.zero		1


	//   ....[148]....
        /*0a48*/ 	.word	0x00009d80
        /*0a4c*/ 	.word	0x00000000
        /*0a50*/ 	.word	0x000000c0
        /*0a54*/ 	.short	0x010a
        /*0a56*/ 	.byte	0xff
	.zero		1


	//   ....[149]....
        /*0a58*/ 	.word	0x00009de0
        /*0a5c*/ 	.word	0x00000000
        /*0a60*/ 	.word	0x000000c8
        /*0a64*/ 	.short	0x010a
        /*0a66*/ 	.byte	0xff
	.zero		1


	//   ....[150]....
        /*0a68*/ 	.word	0x00009e40
        /*0a6c*/ 	.word	0x00000000
        /*0a70*/ 	.word	0x000000d0
        /*0a74*/ 	.short	0x010a
        /*0a76*/ 	.byte	0xff
	.zero		1


	//   ....[151]....
        /*0a78*/ 	.word	0x00009ea0
        /*0a7c*/ 	.word	0x00000000
        /*0a80*/ 	.word	0x000000d8
        /*0a84*/ 	.short	0x010a
        /*0a86*/ 	.byte	0xff
	.zero		1


	//   ....[152]....
        /*0a88*/ 	.word	0x00009f00
        /*0a8c*/ 	.word	0x00000000
        /*0a90*/ 	.word	0x000000c0
        /*0a94*/ 	.short	0x010a
        /*0a96*/ 	.byte	0xff
	.zero		1


	//   ....[153]....
        /*0a98*/ 	.word	0x00009f60
        /*0a9c*/ 	.word	0x00000000
        /*0aa0*/ 	.word	0x000000c8
        /*0aa4*/ 	.short	0x010a
        /*0aa6*/ 	.byte	0xff
	.zero		1


	//   ....[154]....
        /*0aa8*/ 	.word	0x00009fc0
        /*0aac*/ 	.word	0x00000000
        /*0ab0*/ 	.word	0x000000d0
        /*0ab4*/ 	.short	0x010a
        /*0ab6*/ 	.byte	0xff
	.zero		1


	//   ....[155]....
        /*0ab8*/ 	.word	0x0000a010
        /*0abc*/ 	.word	0x00000000
        /*0ac0*/ 	.word	0x000000f0
        /*0ac4*/ 	.short	0x010a
        /*0ac6*/ 	.byte	0xff
	.zero		1


	//   ....[156]....
        /*0ac8*/ 	.word	0x0000a060
        /*0acc*/ 	.word	0x00000002
        /*0ad0*/ 	.word	0x000000a0
        /*0ad4*/ 	.short	0x010a
        /*0ad6*/ 	.byte	0xff
	.zero		1


	//   ....[157]....
        /*0ad8*/ 	.word	0x0000a0b0
        /*0adc*/ 	.word	0x00000071
        /*0ae0*/ 	.word	0x00000110
        /*0ae4*/ 	.short	0x010a
        /*0ae6*/ 	.byte	0xff
	.zero		1


	//   ....[158]....
        /*0ae8*/ 	.word	0x0000a100
        /*0aec*/ 	.word	0x00000000
        /*0af0*/ 	.word	0x000000a0
        /*0af4*/ 	.short	0x010a
        /*0af6*/ 	.byte	0xff
	.zero		1


	//   ....[159]....
        /*0af8*/ 	.word	0x0000a150
        /*0afc*/ 	.word	0x00000000
        /*0b00*/ 	.word	0x000000a0
        /*0b04*/ 	.short	0x010a
        /*0b06*/ 	.byte	0xff
	.zero		1


	//   ....[160]....
        /*0b08*/ 	.word	0x0000a1a0
        /*0b0c*/ 	.word	0x00000000
        /*0b10*/ 	.word	0x000000a0
        /*0b14*/ 	.short	0x010a
        /*0b16*/ 	.byte	0xff
	.zero		1


	//----- nvinfo : EIATTR_NUM_MBARRIERS
	.align		4
.L_48:
        /*0b18*/ 	.byte	0x03, 0x38
        /*0b1a*/ 	.short	0x002e


	//----- nvinfo : EIATTR_EXIT_INSTR_OFFSETS
	.align		4
        /*0b1c*/ 	.byte	0x04, 0x1c
        /*0b1e*/ 	.short	(.L_50 - .L_49)


	//   ....[0]....
.L_49:
        /*0b20*/ 	.word	0x00002a10


	//   ....[1]....
        /*0b24*/ 	.word	0x00002f00


	//   ....[2]....
        /*0b28*/ 	.word	0x00002f60


	//   ....[3]....
        /*0b2c*/ 	.word	0x00003dd0


	//   ....[4]....
        /*0b30*/ 	.word	0x00004e00


	//   ....[5]....
        /*0b34*/ 	.word	0x00004e40


	//   ....[6]....
        /*0b38*/ 	.word	0x00009400


	//----- nvinfo : EIATTR_MAX_THREADS
	.align		4
.L_50:
        /*0b3c*/ 	.byte	0x04, 0x05
        /*0b3e*/ 	.short	(.L_52 - .L_51)
.L_51:
        /*0b40*/ 	.word	0x00000100
        /*0b44*/ 	.word	0x00000001
        /*0b48*/ 	.word	0x00000001


	//----- nvinfo : EIATTR_CRS_STACK_SIZE
	.align		4
.L_52:
        /*0b4c*/ 	.byte	0x04, 0x1e
        /*0b4e*/ 	.short	(.L_54 - .L_53)
.L_53:
        /*0b50*/ 	.word	0x00000000


	//----- nvinfo : EIATTR_CBANK_PARAM_SIZE
	.align		4
.L_54:
        /*0b54*/ 	.byte	0x03, 0x19
        /*0b56*/ 	.short	0x0800


	//----- nvinfo : EIATTR_PARAM_CBANK
	.align		4
        /*0b58*/ 	.byte	0x04, 0x0a
        /*0b5a*/ 	.short	(.L_56 - .L_55)
	.align		4
.L_55:
        /*0b5c*/ 	.word	index@(.nv.constant0._ZN7cutlass13device_kernelINS_4gemm6kernel13GemmUniversalIN4cute5tupleIJiiiiEEENS1_10collective13CollectiveMmaINS1_35MainloopSm100TmaUmmaWarpSpecializedILi10ELi2ELi4ENS5_IJNS4_1CILi1EEESB_SB_EEEEENS5_IJNSA_ILi64EEENSA_ILi256EEESE_EEENS_12float_e4m3_tENS5_IJSB_llEEESH_SI_NS4_8TiledMMAINS4_8MMA_AtomIJNS4_10MMA_TraitsINS4_19SM100_MMA_F8F6F4_SSEJSH_SH_fSE_SF_NS4_17integral_constantINS4_4UMMA5MajorELSP_1EEESQ_NSN_INSO_7ScaleInELSR_0EEESS_EEEEEENS4_6LayoutISC_NS5_IJNSA_ILi0EEESW_SW_EEEEENS5_IJNS4_10UnderscoreESZ_SZ_EEEEENS4_13SM90_TMA_LOADENS4_14ComposedLayoutINS4_7SwizzleILi2ELi4ELi3EEENS4_18smem_ptr_flag_bitsILi8EEENSV_INS5_IJSE_NSA_ILi8EEEEEENS5_IJSB_SE_EEEEEEEvNS4_8identityES12_NS13_INS14_ILi3ELi4ELi3EEES17_NSV_INS5_IJNSA_ILi128EEES18_EEENS5_IJSB_S1F_EEEEEEEvS1D_EENS_8epilogue10collective18CollectiveEpilogueINS1L_23Sm100TmaWarpSpecializedILi4ELi2ELi32ELb0ELb0EEEJSG_NS5_IJNSV_ISE_SB_EES1Q_EEESH_NS5_IJlSB_lEEESH_S1S_NS1L_6fusion15FusionCallbacksIS1P_NS1T_17LinearCombinationISH_fSH_fLNS_15FloatRoundStyleE2EEESG_S1R_JEEENS4_5SM1004TMEM4LOAD26SM100_TMEM_LOAD_16dp32b32xES12_NS13_IS15_S17_NSV_INS5_IJS18_SE_EEENS5_IJSE_SB_EEEEEEENS4_39AutoVectorizingCopyWithAssumedAlignmentILi128EEENS4_14SM90_TMA_STOREES26_S28_S28_EEEvvEEEEvNT_6ParamsE)
        /*0b60*/ 	.short	0x0380
        /*0b62*/ 	.short	0x0800


	//----- nvinfo : EIATTR_SW_WAR
	.align		4
.L_56:
        /*0b64*/ 	.byte	0x04, 0x36
        /*0b66*/ 	.short	(.L_58 - .L_57)
.L_57:
        /*0b68*/ 	.word	0x00000008
.L_58:


//--------------------- .nv.callgraph             --------------------------
	.section	.nv.callgraph,"",@"SHT_CUDA_CALLGRAPH"
	.align	4
	.sectionentsize	8
	.align		4
        /*0000*/ 	.word	0x00000000
	.align		4
        /*0004*/ 	.word	0xffffffff
	.align		4
        /*0008*/ 	.word	index@(_ZN7cutlass13device_kernelINS_4gemm6kernel13GemmUniversalIN4cute5tupleIJiiiiEEENS1_10collective13CollectiveMmaINS1_35MainloopSm100TmaUmmaWarpSpecializedILi10ELi2ELi4ENS5_IJNS4_1CILi1EEESB_SB_EEEEENS5_IJNSA_ILi64EEENSA_ILi256EEESE_EEENS_12float_e4m3_tENS5_IJSB_llEEESH_SI_NS4_8TiledMMAINS4_8MMA_AtomIJNS4_10MMA_TraitsINS4_19SM100_MMA_F8F6F4_SSEJSH_SH_fSE_SF_NS4_17integral_constantINS4_4UMMA5MajorELSP_1EEESQ_NSN_INSO_7ScaleInELSR_0EEESS_EEEEEENS4_6LayoutISC_NS5_IJNSA_ILi0EEESW_SW_EEEEENS5_IJNS4_10UnderscoreESZ_SZ_EEEEENS4_13SM90_TMA_LOADENS4_14ComposedLayoutINS4_7SwizzleILi2ELi4ELi3EEENS4_18smem_ptr_flag_bitsILi8EEENSV_INS5_IJSE_NSA_ILi8EEEEEENS5_IJSB_SE_EEEEEEEvNS4_8identityES12_NS13_INS14_ILi3ELi4ELi3EEES17_NSV_INS5_IJNSA_ILi128EEES18_EEENS5_IJSB_S1F_EEEEEEEvS1D_EENS_8epilogue10collective18CollectiveEpilogueINS1L_23Sm100TmaWarpSpecializedILi4ELi2ELi32ELb0ELb0EEEJSG_NS5_IJNSV_ISE_SB_EES1Q_EEESH_NS5_IJlSB_lEEESH_S1S_NS1L_6fusion15FusionCallbacksIS1P_NS1T_17LinearCombinationISH_fSH_fLNS_15FloatRoundStyleE2EEESG_S1R_JEEENS4_5SM1004TMEM4LOAD26SM100_TMEM_LOAD_16dp32b32xES12_NS13_IS15_S17_NSV_INS5_IJS18_SE_EEENS5_IJSE_SB_EEEEEEENS4_39AutoVectorizingCopyWithAssumedAlignmentILi128EEENS4_14SM90_TMA_STOREES26_S28_S28_EEEvvEEEEvNT_6ParamsE)
	.align		4
        /*000c*/ 	.word	index@(__assertfail)
	.align		4
        /*0010*/ 	.word	0x00000000
	.align		4
        /*0014*/ 	.word	0xfffffffe
	.align		4
        /*0018*/ 	.word	0x00000000
	.align		4
        /*001c*/ 	.word	0xfffffffd
	.align		4
        /*0020*/ 	.word	0x00000000
	.align		4
        /*0024*/ 	.word	0xfffffffc


//--------------------- .nv.constant4             --------------------------
	.section	.nv.constant4,"a",@progbits
	.align	8
	.align		8
.nv.constant4:
        /*0000*/ 	.dword	__assertfail
	.align		8
        /*0008*/ 	.dword	__unnamed_1
	.align		8
        /*0010*/ 	.dword	__unnamed_2
	.align		8
        /*0018*/ 	.dword	__unnamed_3
	.align		8
        /*0020*/ 	.dword	_ZN40_INTERNAL_ab5b19c6_4_k_cu_75366b71_323954cuda3std3__45__cpo5beginE
	.align		8
        /*0028*/ 	.dword	_ZN40_INTERNAL_ab5b19c6_4_k_cu_75366b71_323954cuda3std3__45__cpo3endE
	.align		8
        /*0030*/ 	.dword	_ZN40_INTERNAL_ab5b19c6_4_k_cu_75366b71_323954cuda3std3__45__cpo6cbeginE
	.align		8
        /*0038*/ 	.dword	_ZN40_INTERNAL_ab5b19c6_4_k_cu_75366b71_323954cuda3std3__45__cpo4cendE
	.align		8
        /*0040*/ 	.dword	_ZN40_INTERNAL_ab5b19c6_4_k_cu_75366b71_323954cuda3std3__442_GLOBAL__N__ab5b19c6_4_k_cu_75366b71_323956ignoreE
	.align		8
        /*0048*/ 	.dword	_ZN40_INTERNAL_ab5b19c6_4_k_cu_75366b71_323954cuda3std3__419piecewise_constructE
	.align		8
        /*0050*/ 	.dword	_ZN40_INTERNAL_ab5b19c6_4_k_cu_75366b71_323954cuda3std3__48in_placeE
	.align		8
        /*0058*/ 	.dword	_ZN40_INTERNAL_ab5b19c6_4_k_cu_75366b71_323954cuda3std6ranges3__45__cpo4swapE
	.align		8
        /*0060*/ 	.dword	_ZN40_INTERNAL_ab5b19c6_4_k_cu_75366b71_323954cuda3std6ranges3__45__cpo9iter_moveE
	.align		8
        /*0068*/ 	.dword	_ZN40_INTERNAL_ab5b19c6_4_k_cu_75366b71_323954cute7productE
	.align		8
        /*0070*/ 	.dword	_ZN40_INTERNAL_ab5b19c6_4_k_cu_75366b71_323954cute1_E
	.align		8
        /*0078*/ 	.dword	$str$25
	.align		8
        /*0080*/ 	.dword	$str$26
	.align		8
        /*0088*/ 	.dword	$str$27
	.align		8
        /*0090*/ 	.dword	$str$28


//--------------------- .text._ZN7cutlass13device_kernelINS_4gemm6kernel13GemmUniversalIN4cute5tupleIJiiiiEEENS1_10collective13CollectiveMmaINS1_35MainloopSm100TmaUmmaWarpSpecializedILi10ELi2ELi4ENS5_IJNS4_1CILi1EEESB_SB_EEEEENS5_IJNSA_ILi64EEENSA_ILi256EEESE_EEENS_12float_e4m3_tENS5_IJSB_llEEESH_SI_NS4_8TiledMMAINS4_8MMA_AtomIJNS4_10MMA_TraitsINS4_19SM100_MMA_F8F6F4_SSEJSH_SH_fSE_SF_NS4_17integral_constantINS4_4UMMA5MajorELSP_1EEESQ_NSN_INSO_7ScaleInELSR_0EEESS_EEEEEENS4_6LayoutISC_NS5_IJNSA_ILi0EEESW_SW_EEEEENS5_IJNS4_10UnderscoreESZ_SZ_EEEEENS4_13SM90_TMA_LOADENS4_14ComposedLayoutINS4_7SwizzleILi2ELi4ELi3EEENS4_18smem_ptr_flag_bitsILi8EEENSV_INS5_IJSE_NSA_ILi8EEEEEENS5_IJSB_SE_EEEEEEEvNS4_8identityES12_NS13_INS14_ILi3ELi4ELi3EEES17_NSV_INS5_IJNSA_ILi128EEES18_EEENS5_IJSB_S1F_EEEEEEEvS1D_EENS_8epilogue10collective18CollectiveEpilogueINS1L_23Sm100TmaWarpSpecializedILi4ELi2ELi32ELb0ELb0EEEJSG_NS5_IJNSV_ISE_SB_EES1Q_EEESH_NS5_IJlSB_lEEESH_S1S_NS1L_6fusion15FusionCallbacksIS1P_NS1T_17LinearCombinationISH_fSH_fLNS_15FloatRoundStyleE2EEESG_S1R_JEEENS4_5SM1004TMEM4LOAD26SM100_TMEM_LOAD_16dp32b32xES12_NS13_IS15_S17_NSV_INS5_IJS18_SE_EEENS5_IJSE_SB_EEEEEEENS4_39AutoVectorizingCopyWithAssumedAlignmentILi128EEENS4_14SM90_TMA_STOREES26_S28_S28_EEEvvEEEEvNT_6ParamsE --------------------------
	.section	.text._ZN7cutlass13device_kernelINS_4gemm6kernel13GemmUniversalIN4cute5tupleIJiiiiEEENS1_10collective13CollectiveMmaINS1_35MainloopSm100TmaUmmaWarpSpecializedILi10ELi2ELi4ENS5_IJNS4_1CILi1EEESB_SB_EEEEENS5_IJNSA_ILi64EEENSA_ILi256EEESE_EEENS_12float_e4m3_tENS5_IJSB_llEEESH_SI_NS4_8TiledMMAINS4_8MMA_AtomIJNS4_10MMA_TraitsINS4_19SM100_MMA_F8F6F4_SSEJSH_SH_fSE_SF_NS4_17integral_constantINS4_4UMMA5MajorELSP_1EEESQ_NSN_INSO_7ScaleInELSR_0EEESS_EEEEEENS4_6LayoutISC_NS5_IJNSA_ILi0EEESW_SW_EEEEENS5_IJNS4_10UnderscoreESZ_SZ_EEEEENS4_13SM90_TMA_LOADENS4_14ComposedLayoutINS4_7SwizzleILi2ELi4ELi3EEENS4_18smem_ptr_flag_bitsILi8EEENSV_INS5_IJSE_NSA_ILi8EEEEEENS5_IJSB_SE_EEEEEEEvNS4_8identityES12_NS13_INS14_ILi3ELi4ELi3EEES17_NSV_INS5_IJNSA_ILi128EEES18_EEENS5_IJSB_S1F_EEEEEEEvS1D_EENS_8epilogue10collective18CollectiveEpilogueINS1L_23Sm100TmaWarpSpecializedILi4ELi2ELi32ELb0ELb0EEEJSG_NS5_IJNSV_ISE_SB_EES1Q_EEESH_NS5_IJlSB_lEEESH_S1S_NS1L_6fusion15FusionCallbacksIS1P_NS1T_17LinearCombinationISH_fSH_fLNS_15FloatRoundStyleE2EEESG_S1R_JEEENS4_5SM1004TMEM4LOAD26SM100_TMEM_LOAD_16dp32b32xES12_NS13_IS15_S17_NSV_INS5_IJS18_SE_EEENS5_IJSE_SB_EEEEEEENS4_39AutoVectorizingCopyWithAssumedAlignmentILi128EEENS4_14SM90_TMA_STOREES26_S28_S28_EEEvvEEEEvNT_6ParamsE,"ax",@progbits
	.align	128
.text._ZN7cutlass13device_kernelINS_4gemm6kernel13GemmUniversalIN4cute5tupleIJiiiiEEENS1_10collective13CollectiveMmaINS1_35MainloopSm100TmaUmmaWarpSpecializedILi10ELi2ELi4ENS5_IJNS4_1CILi1EEESB_SB_EEEEENS5_IJNSA_ILi64EEENSA_ILi256EEESE_EEENS_12float_e4m3_tENS5_IJSB_llEEESH_SI_NS4_8TiledMMAINS4_8MMA_AtomIJNS4_10MMA_TraitsINS4_19SM100_MMA_F8F6F4_SSEJSH_SH_fSE_SF_NS4_17integral_constantINS4_4UMMA5MajorELSP_1EEESQ_NSN_INSO_7ScaleInELSR_0EEESS_EEEEEENS4_6LayoutISC_NS5_IJNSA_ILi0EEESW_SW_EEEEENS5_IJNS4_10UnderscoreESZ_SZ_EEEEENS4_13SM90_TMA_LOADENS4_14ComposedLayoutINS4_7SwizzleILi2ELi4ELi3EEENS4_18smem_ptr_flag_bitsILi8EEENSV_INS5_IJSE_NSA_ILi8EEEEEENS5_IJSB_SE_EEEEEEEvNS4_8identityES12_NS13_INS14_ILi3ELi4ELi3EEES17_NSV_INS5_IJNSA_ILi128EEES18_EEENS5_IJSB_S1F_EEEEEEEvS1D_EENS_8epilogue10collective18CollectiveEpilogueINS1L_23Sm100TmaWarpSpecializedILi4ELi2ELi32ELb0ELb0EEEJSG_NS5_IJNSV_ISE_SB_EES1Q_EEESH_NS5_IJlSB_lEEESH_S1S_NS1L_6fusion15FusionCallbacksIS1P_NS1T_17LinearCombinationISH_fSH_fLNS_15FloatRoundStyleE2EEESG_S1R_JEEENS4_5SM1004TMEM4LOAD26SM100_TMEM_LOAD_16dp32b32xES12_NS13_IS15_S17_NSV_INS5_IJS18_SE_EEENS5_IJSE_SB_EEEEEEENS4_39AutoVectorizingCopyWithAssumedAlignmentILi128EEENS4_14SM90_TMA_STOREES26_S28_S28_EEEvvEEEEvNT_6ParamsE:
        .type           _ZN7cutlass13device_kernelINS_4gemm6kernel13GemmUniversalIN4cute5tupleIJiiiiEEENS1_10collective13CollectiveMmaINS1_35MainloopSm100TmaUmmaWarpSpecializedILi10ELi2ELi4ENS5_IJNS4_1CILi1EEESB_SB_EEEEENS5_IJNSA_ILi64EEENSA_ILi256EEESE_EEENS_12float_e4m3_tENS5_IJSB_llEEESH_SI_NS4_8TiledMMAINS4_8MMA_AtomIJNS4_10MMA_TraitsINS4_19SM100_MMA_F8F6F4_SSEJSH_SH_fSE_SF_NS4_17integral_constantINS4_4UMMA5MajorELSP_1EEESQ_NSN_INSO_7ScaleInELSR_0EEESS_EEEEEENS4_6LayoutISC_NS5_IJNSA_ILi0EEESW_SW_EEEEENS5_IJNS4_10UnderscoreESZ_SZ_EEEEENS4_13SM90_TMA_LOADENS4_14ComposedLayoutINS4_7SwizzleILi2ELi4ELi3EEENS4_18smem_ptr_flag_bitsILi8EEENSV_INS5_IJSE_NSA_ILi8EEEEEENS5_IJSB_SE_EEEEEEEvNS4_8identityES12_NS13_INS14_ILi3ELi4ELi3EEES17_NSV_INS5_IJNSA_ILi128EEES18_EEENS5_IJSB_S1F_EEEEEEEvS1D_EENS_8epilogue10collective18CollectiveEpilogueINS1L_23Sm100TmaWarpSpecializedILi4ELi2ELi32ELb0ELb0EEEJSG_NS5_IJNSV_ISE_SB_EES1Q_EEESH_NS5_IJlSB_lEEESH_S1S_NS1L_6fusion15FusionCallbacksIS1P_NS1T_17LinearCombinationISH_fSH_fLNS_15FloatRoundStyleE2EEESG_S1R_JEEENS4_5SM1004TMEM4LOAD26SM100_TMEM_LOAD_16dp32b32xES12_NS13_IS15_S17_NSV_INS5_IJS18_SE_EEENS5_IJSE_SB_EEEEEEENS4_39AutoVectorizingCopyWithAssumedAlignmentILi128EEENS4_14SM90_TMA_STOREES26_S28_S28_EEEvvEEEEvNT_6ParamsE,@function
        .size           _ZN7cutlass13device_kernelINS_4gemm6kernel13GemmUniversalIN4cute5tupleIJiiiiEEENS1_10collective13CollectiveMmaINS1_35MainloopSm100TmaUmmaWarpSpecializedILi10ELi2ELi4ENS5_IJNS4_1CILi1EEESB_SB_EEEEENS5_IJNSA_ILi64EEENSA_ILi256EEESE_EEENS_12float_e4m3_tENS5_IJSB_llEEESH_SI_NS4_8TiledMMAINS4_8MMA_AtomIJNS4_10MMA_TraitsINS4_19SM100_MMA_F8F6F4_SSEJSH_SH_fSE_SF_NS4_17integral_constantINS4_4UMMA5MajorELSP_1EEESQ_NSN_INSO_7ScaleInELSR_0EEESS_EEEEEENS4_6LayoutISC_NS5_IJNSA_ILi0EEESW_SW_EEEEENS5_IJNS4_10UnderscoreESZ_SZ_EEEEENS4_13SM90_TMA_LOADENS4_14ComposedLayoutINS4_7SwizzleILi2ELi4ELi3EEENS4_18smem_ptr_flag_bitsILi8EEENSV_INS5_IJSE_NSA_ILi8EEEEEENS5_IJSB_SE_EEEEEEEvNS4_8identityES12_NS13_INS14_ILi3ELi4ELi3EEES17_NSV_INS5_IJNSA_ILi128EEES18_EEENS5_IJSB_S1F_EEEEEEEvS1D_EENS_8epilogue10collective18CollectiveEpilogueINS1L_23Sm100TmaWarpSpecializedILi4ELi2ELi32ELb0ELb0EEEJSG_NS5_IJNSV_ISE_SB_EES1Q_EEESH_NS5_IJlSB_lEEESH_S1S_NS1L_6fusion15FusionCallbacksIS1P_NS1T_17LinearCombinationISH_fSH_fLNS_15FloatRoundStyleE2EEESG_S1R_JEEENS4_5SM1004TMEM4LOAD26SM100_TMEM_LOAD_16dp32b32xES12_NS13_IS15_S17_NSV_INS5_IJS18_SE_EEENS5_IJSE_SB_EEEEEEENS4_39AutoVectorizingCopyWithAssumedAlignmentILi128EEENS4_14SM90_TMA_STOREES26_S28_S28_EEEvvEEEEvNT_6ParamsE,(.L_x_189 - _ZN7cutlass13device_kernelINS_4gemm6kernel13GemmUniversalIN4cute5tupleIJiiiiEEENS1_10collective13CollectiveMmaINS1_35MainloopSm100TmaUmmaWarpSpecializedILi10ELi2ELi4ENS5_IJNS4_1CILi1EEESB_SB_EEEEENS5_IJNSA_ILi64EEENSA_ILi256EEESE_EEENS_12float_e4m3_tENS5_IJSB_llEEESH_SI_NS4_8TiledMMAINS4_8MMA_AtomIJNS4_10MMA_TraitsINS4_19SM100_MMA_F8F6F4_SSEJSH_SH_fSE_SF_NS4_17integral_constantINS4_4UMMA5MajorELSP_1EEESQ_NSN_INSO_7ScaleInELSR_0EEESS_EEEEEENS4_6LayoutISC_NS5_IJNSA_ILi0EEESW_SW_EEEEENS5_IJNS4_10UnderscoreESZ_SZ_EEEEENS4_13SM90_TMA_LOADENS4_14ComposedLayoutINS4_7SwizzleILi2ELi4ELi3EEENS4_18smem_ptr_flag_bitsILi8EEENSV_INS5_IJSE_NSA_ILi8EEEEEENS5_IJSB_SE_EEEEEEEvNS4_8identityES12_NS13_INS14_ILi3ELi4ELi3EEES17_NSV_INS5_IJNSA_ILi128EEES18_EEENS5_IJSB_S1F_EEEEEEEvS1D_EENS_8epilogue10collective18CollectiveEpilogueINS1L_23Sm100TmaWarpSpecializedILi4ELi2ELi32ELb0ELb0EEEJSG_NS5_IJNSV_ISE_SB_EES1Q_EEESH_NS5_IJlSB_lEEESH_S1S_NS1L_6fusion15FusionCallbacksIS1P_NS1T_17LinearCombinationISH_fSH_fLNS_15FloatRoundStyleE2EEESG_S1R_JEEENS4_5SM1004TMEM4LOAD26SM100_TMEM_LOAD_16dp32b32xES12_NS13_IS15_S17_NSV_INS5_IJS18_SE_EEENS5_IJSE_SB_EEEEEEENS4_39AutoVectorizingCopyWithAssumedAlignmentILi128EEENS4_14SM90_TMA_STOREES26_S28_S28_EEEvvEEEEvNT_6ParamsE)
        .other          _ZN7cutlass13device_kernelINS_4gemm6kernel13GemmUniversalIN4cute5tupleIJiiiiEEENS1_10collective13CollectiveMmaINS1_35MainloopSm100TmaUmmaWarpSpecializedILi10ELi2ELi4ENS5_IJNS4_1CILi1EEESB_SB_EEEEENS5_IJNSA_ILi64EEENSA_ILi256EEESE_EEENS_12float_e4m3_tENS5_IJSB_llEEESH_SI_NS4_8TiledMMAINS4_8MMA_AtomIJNS4_10MMA_TraitsINS4_19SM100_MMA_F8F6F4_SSEJSH_SH_fSE_SF_NS4_17integral_constantINS4_4UMMA5MajorELSP_1EEESQ_NSN_INSO_7ScaleInELSR_0EEESS_EEEEEENS4_6LayoutISC_NS5_IJNSA_ILi0EEESW_SW_EEEEENS5_IJNS4_10UnderscoreESZ_SZ_EEEEENS4_13SM90_TMA_LOADENS4_14ComposedLayoutINS4_7SwizzleILi2ELi4ELi3EEENS4_18smem_ptr_flag_bitsILi8EEENSV_INS5_IJSE_NSA_ILi8EEEEEENS5_IJSB_SE_EEEEEEEvNS4_8identityES12_NS13_INS14_ILi3ELi4ELi3EEES17_NSV_INS5_IJNSA_ILi128EEES18_EEENS5_IJSB_S1F_EEEEEEEvS1D_EENS_8epilogue10collective18CollectiveEpilogueINS1L_23Sm100TmaWarpSpecializedILi4ELi2ELi32ELb0ELb0EEEJSG_NS5_IJNSV_ISE_SB_EES1Q_EEESH_NS5_IJlSB_lEEESH_S1S_NS1L_6fusion15FusionCallbacksIS1P_NS1T_17LinearCombinationISH_fSH_fLNS_15FloatRoundStyleE2EEESG_S1R_JEEENS4_5SM1004TMEM4LOAD26SM100_TMEM_LOAD_16dp32b32xES12_NS13_IS15_S17_NSV_INS5_IJS18_SE_EEENS5_IJSE_SB_EEEEEEENS4_39AutoVectorizingCopyWithAssumedAlignmentILi128EEENS4_14SM90_TMA_STOREES26_S28_S28_EEEvvEEEEvNT_6ParamsE,@"STO_CUDA_ENTRY STV_DEFAULT"
_ZN7cutlass13device_kernelINS_4gemm6kernel13GemmUniversalIN4cute5tupleIJiiiiEEENS1_10collective13CollectiveMmaINS1_35MainloopSm100TmaUmmaWarpSpecializedILi10ELi2ELi4ENS5_IJNS4_1CILi1EEESB_SB_EEEEENS5_IJNSA_ILi64EEENSA_ILi256EEESE_EEENS_12float_e4m3_tENS5_IJSB_llEEESH_SI_NS4_8TiledMMAINS4_8MMA_AtomIJNS4_10MMA_TraitsINS4_19SM100_MMA_F8F6F4_SSEJSH_SH_fSE_SF_NS4_17integral_constantINS4_4UMMA5MajorELSP_1EEESQ_NSN_INSO_7ScaleInELSR_0EEESS_EEEEEENS4_6LayoutISC_NS5_IJNSA_ILi0EEESW_SW_EEEEENS5_IJNS4_10UnderscoreESZ_SZ_EEEEENS4_13SM90_TMA_LOADENS4_14ComposedLayoutINS4_7SwizzleILi2ELi4ELi3EEENS4_18smem_ptr_flag_bitsILi8EEENSV_INS5_IJSE_NSA_ILi8EEEEEENS5_IJSB_SE_EEEEEEEvNS4_8identityES12_NS13_INS14_ILi3ELi4ELi3EEES17_NSV_INS5_IJNSA_ILi128EEES18_EEENS5_IJSB_S1F_EEEEEEEvS1D_EENS_8epilogue10collective18CollectiveEpilogueINS1L_23Sm100TmaWarpSpecializedILi4ELi2ELi32ELb0ELb0EEEJSG_NS5_IJNSV_ISE_SB_EES1Q_EEESH_NS5_IJlSB_lEEESH_S1S_NS1L_6fusion15FusionCallbacksIS1P_NS1T_17LinearCombinationISH_fSH_fLNS_15FloatRoundStyleE2EEESG_S1R_JEEENS4_5SM1004TMEM4LOAD26SM100_TMEM_LOAD_16dp32b32xES12_NS13_IS15_S17_NSV_INS5_IJS18_SE_EEENS5_IJSE_SB_EEEEEEENS4_39AutoVectorizingCopyWithAssumedAlignmentILi128EEENS4_14SM90_TMA_STOREES26_S28_S28_EEEvvEEEEvNT_6ParamsE:
[----:B------:R-:W1:Y:S01]  /*0000*/  LDC R1, c[0x0][0x37c] ;  /* 0x0000df00ff017b82 */ /* 0x000e620000000800 */
[----:B------:R-:W2:Y:S01]  /*0010*/  S2R R108, SR_TID.X ;  /* 0x00000000006c7919 */ /* 0x000ea20000002100 */
[----:B------:R-:W3:Y:S01]  /*0020*/  LDCU.64 UR4, c[0x0][0x890] ;  /* 0x00011200ff0477ac */ /* 0x000ee20008000a00 */
[----:B------:R-:W-:Y:S02]  /*0030*/  PRMT R96, RZ, 0x7610, R96 ;  /* 0x00007610ff607816 */ /* 0x000fe40000000060 */
[----:B------:R-:W-:Y:S01]  /*0040*/  ELECT P5, URZ, PT ;  /* 0x0000000000ff782f */ /* 0x000fe200038a0000 */
[----:B------:R-:W4:Y:S01]  /*0050*/  LDCU.64 UR46, c[0x0][0x358] ;  /* 0x00006b00ff2e77ac */ /* 0x000f220008000a00 */
[----:B---3--:R-:W-:-:S04]  /*0060*/  UISETP.NE.U32.AND UP0, UPT, UR4, URZ, UPT ;  /* 0x000000ff0400728c */ /* 0x008fc8000bf05070 */
[----:B------:R-:W-:Y:S01]  /*0070*/  UISETP.NE.AND.EX UP0, UPT, UR5, URZ, UPT, UP0 ;  /* 0x000000ff0500728c */ /* 0x000fe2000bf05300 */
[----:B--2---:R-:W-:-:S05]  /*0080*/  SHF.R.U32.HI R101, RZ, 0x5, R108 ;  /* 0x00000005ff657819 */ /* 0x004fca000001166c */
[----:B------:R-:W2:Y:S02]  /*0090*/  SHFL.IDX PT, R0, R101, RZ, 0x1f ;  /* 0x00001fff65007589 */ /* 0x000ea400000e0000 */
[----:B--2---:R-:W-:Y:S01]  /*00a0*/  R2UR UR8, R0 ;  /* 0x00000000000872ca */ /* 0x004fe200000e0000 */
[----:B-1--4-:R-:W-:-:S14]  /*00b0*/  BRA.U UP0, `(.L_x_0) ;  /* 0x00000001002c7547 */ /* 0x012fdc000b800000 */
[----:B------:R-:W1:Y:S02]  /*00c0*/  LDCU.64 UR6, c[0x0][0x888] ;  /* 0x00011100ff0677ac */ /* 0x000e640008000a00 */
[----:B-1----:R-:W-:-:S04]  /*00d0*/  UISETP.NE.U32.AND UP0, UPT, UR6, URZ, UPT ;  /* 0x000000ff0600728c */ /* 0x002fc8000bf05070 */
[----:B------:R-:W-:-:S09]  /*00e0*/  UISETP.NE.AND.EX UP0, UPT, UR7, URZ, UPT, UP0 ;  /* 0x000000ff0700728c */ /* 0x000fd2000bf05300 */
[----:B------:R-:W-:Y:S05]  /*00f0*/  BRA.U !UP0, `(.L_x_1) ;  /* 0x0000000108107547 */ /* 0x000fea000b800000 */
[----:B------:R-:W1:Y:S02]  /*0100*/  LDC.64 R2, c[0x0][0x888] ;  /* 0x00022200ff027b82 */ /* 0x000e640000000a00 */
[----:B-1----:R1:W5:Y:S01]  /*0110*/  LDG.E R49, desc[UR46][R2.64] ;  /* 0x0000002e02317981 */ /* 0x002362000c1e1900 */
[----:B------:R-:W-:Y:S01]  /*0120*/  HFMA2 R96, -RZ, RZ, 0, 5.9604644775390625e-08 ;  /* 0x00000001ff607431 */ /* 0x000fe200000001ff */
[----:B------:R-:W-:Y:S05]  /*0130*/  BRA `(.L_x_0) ;  /* 0x00000000000c7947 */ /* 0x000fea0003800000 */
.L_x_1:
[----:B------:R-:W1:Y:S01]  /*0140*/  LDCU UR6, c[0x0][0x880] ;  /* 0x00011000ff0677ac */ /* 0x000e620008000800 */
[----:B------:R-:W-:Y:S01]  /*0150*/  HFMA2 R96, -RZ, RZ, 0, 5.9604644775390625e-08 ;  /* 0x00000001ff607431 */ /* 0x000fe200000001ff */
[----:B-1----:R-:W-:-:S07]  /*0160*/  MOV R49, UR6 ;  /* 0x0000000600317c02 */ /* 0x002fce0008000f00 */
.L_x_0:
[----:B------:R-:W2:Y:S02]  /*0170*/  LDCU.64 UR6, c[0x0][0x8b0] ;  /* 0x00011600ff0677ac */ /* 0x000ea40008000a00 */
[----:B--2---:R-:W-:-:S04]  /*0180*/  UISETP.NE.U32.AND UP0, UPT, UR6, URZ, UPT ;  /* 0x000000ff0600728c */ /* 0x004fc8000bf05070 */
[----:B------:R-:W-:-:S09]  /*0190*/  UISETP.NE.AND.EX UP0, UPT, UR7, URZ, UPT, UP0 ;  /* 0x000000ff0700728c */ /* 0x000fd2000bf05300 */
[----:B------:R-:W-:Y:S05]  /*01a0*/  BRA.U UP0, `(.L_x_2) ;  /* 0x0000000100247547 */ /* 0x000fea000b800000 */
[----:B------:R-:W2:Y:S02]  /*01b0*/  LDCU.64 UR6, c[0x0][0x8a8] ;  /* 0x00011500ff0677ac */ /* 0x000ea40008000a00 */
[----:B--2---:R-:W-:-:S04]  /*01c0*/  UISETP.NE.U32.AND UP0, UPT, UR6, URZ, UPT ;  /* 0x000000ff0600728c */ /* 0x004fc8000bf05070 */
[----:B------:R-:W-:-:S09]  /*01d0*/  UISETP.NE.AND.EX UP0, UPT, UR7, URZ, UPT, UP0 ;  /* 0x000000ff0700728c */ /* 0x000fd2000bf05300 */
[----:B------:R-:W-:Y:S05]  /*01e0*/  BRA.U !UP0, `(.L_x_3) ;  /* 0x00000001080c7547 */ /* 0x000fea000b800000 */
[----:B-1----:R-:W1:Y:S02]  /*01f0*/  LDC.64 R2, c[0x0][0x8a8] ;  /* 0x00022a00ff027b82 */ /* 0x002e640000000a00 */
[----:B-1----:R2:W5:Y:S01]  /*0200*/  LDG.E R47, desc[UR46][R2.64] ;  /* 0x0000002e022f7981 */ /* 0x002562000c1e1900 */
[----:B------:R-:W-:Y:S05]  /*0210*/  BRA `(.L_x_2) ;  /* 0x0000000000087947 */ /* 0x000fea0003800000 */
.L_x_3:
[----:B------:R-:W2:Y:S02]  /*0220*/  LDCU UR6, c[0x0][0x8a0] ;  /* 0x00011400ff0677ac */ /* 0x000ea40008000800 */
[----:B--2---:R-:W-:Y:S02]  /*0230*/  MOV R47, UR6 ;  /* 0x00000006002f7c02 */ /* 0x004fe40008000f00 */
.L_x_2:
[----:B------:R-:W-:Y:S01]  /*0240*/  IMAD.U32 R0, RZ, RZ, UR8 ;  /* 0x00000008ff007e24 */ /* 0x000fe2000f8e00ff */
[----:B------:R-:W-:Y:S04]  /*0250*/  BSSY.RECONVERGENT B0, `(.L_x_4) ;  /* 0x000000c000007945 */ /* 0x000fe80003800200 */
[C---:B------:R-:W-:Y:S02]  /*0260*/  ISETP.NE.OR P1, PT, R0.reuse, 0x1, !P5 ;  /* 0x000000010000780c */ /* 0x040fe40006f25670 */
[----:B------:R-:W-:-:S11]  /*0270*/  ISETP.NE.OR P0, PT, R0, 0x3, !P5 ;  /* 0x000000030000780c */ /* 0x000fd60006f05670 */
[----:B------:R-:W-:Y:S05]  /*0280*/  @P1 BRA `(.L_x_5) ;  /* 0x0000000000201947 */ /* 0x000fea0003800000 */
[----:B------:R-:W3:Y:S02]  /*0290*/  LDCU.64 UR6, c[0x0][0x348] ;  /* 0x00006900ff0677ac */ /* 0x000ee40008000a00 */
[----:B---3--:R-:W-:Y:S02]  /*02a0*/  UIADD3 UR10, UP1, UPT, UR6, 0x80, URZ ;  /* 0x00000080060a7890 */ /* 0x008fe4000ff3e0ff */
[----:B------:R-:W-:Y:S02]  /*02b0*/  UIADD3 UR6, UP0, UPT, UR6, 0x180, URZ ;  /* 0x0000018006067890 */ /* 0x000fe4000ff1e0ff */
[----:B------:R-:W-:Y:S02]  /*02c0*/  UIADD3.X UR11, UPT, UPT, URZ, UR7, URZ, UP1, !UPT ;  /* 0x00000007ff0b7290 */ /* 0x000fe40008ffe4ff */
[----:B------:R-:W-:-:S07]  /*02d0*/  UIADD3.X UR7, UPT, UPT, URZ, UR7, URZ, UP0, !UPT ;  /* 0x00000007ff077290 */ /* 0x000fce00087fe4ff */
[----:B------:R3:W-:Y:S02]  /*02e0*/  UTMACCTL.PF [UR10] ;  /* 0x000000000a0079b9 */ /* 0x0007e40008040000 */
[----:B------:R3:W-:Y:S02]  /*02f0*/  UTMACCTL.PF [UR6] ;  /* 0x00000000060079b9 */ /* 0x0007e40008040000 */
[----:B---3--:R-:W-:Y:S01]  /*0300*/  NOP ;  /* 0x0000000000007918 */ /* 0x008fe20000000000 */
.L_x_5:
[----:B------:R-:W-:Y:S05]  /*0310*/  BSYNC.RECONVERGENT B0 ;  /* 0x0000000000007941 */ /* 0x000fea0003800200 */
.L_x_4:
[----:B------:R-:W-:Y:S04]  /*0320*/  BSSY.RECONVERGENT B0, `(.L_x_6) ;  /* 0x000000a000007945 */ /* 0x000fe80003800200 */
        /* <DEDUP_REMOVED lines=9> */
.L_x_7:
[----:B------:R-:W-:Y:S05]  /*03c0*/  BSYNC.RECONVERGENT B0 ;  /* 0x0000000000007941 */ /* 0x000fea0003800200 */
.L_x_6:
[----:B------:R-:W3:Y:S01]  /*03d0*/  LDCU.64 UR6, c[0x0][0x888] ;  /* 0x00011100ff0677ac */ /* 0x000ee20008000a00 */
[----:B------:R-:W-:Y:S02]  /*03e0*/  UISETP.EQ.U32.AND UP1, UPT, UR4, URZ, UPT ;  /* 0x000000ff0400728c */ /* 0x000fe4000bf22070 */
[----:B------:R-:W-:Y:S02]  /*03f0*/  UPLOP3.LUT UP2, UPT, UPT, UPT, UPT, 0x80, 0x8 ;  /* 0x000000000008789c */ /* 0x000fe40003f4f070 */
[----:B---3--:R-:W-:-:S04]  /*0400*/  UISETP.NE.U32.AND UP0, UPT, UR6, URZ, UPT ;  /* 0x000000ff0600728c */ /* 0x008fc8000bf05070 */
[----:B------:R-:W-:-:S04]  /*0410*/  UISETP.NE.AND.EX UP0, UPT, UR7, URZ, UPT, UP0 ;  /* 0x000000ff0700728c */ /* 0x000fc8000bf05300 */
[----:B------:R-:W-:-:S04]  /*0420*/  UISETP.EQ.OR.EX UP3, UPT, UR5, URZ, !UP0, UP1 ;  /* 0x000000ff0500728c */ /* 0x000fc8000c762710 */
[----:B------:R-:W-:-:S05]  /*0430*/  UP2UR UR50, UPR, URZ, 0x8 ;  /* 0x00000008ff327883 */ /* 0x000fca0008000000 */
[----:B------:R-:W-:Y:S07]  /*0440*/  BRA.U !UP3, `(.L_x_8) ;  /* 0x000000010b207547 */ /* 0x000fee000b800000 */
[----:B------:R-:W-:Y:S01]  /*0450*/  UISETP.NE.U32.AND UP2, UPT, UR4, URZ, UPT ;  /* 0x000000ff0400728c */ /* 0x000fe2000bf45070 */
[----:B-----5:R-:W-:Y:S01]  /*0460*/  FSETP.NEU.AND P0, PT, R49, RZ, PT ;  /* 0x000000ff3100720b */ /* 0x020fe20003f0d000 */
[----:B------:R-:W-:Y:S02]  /*0470*/  USEL UR4, URZ, 0xffffffff, UP0 ;  /* 0xffffffffff047887 */ /* 0x000fe40008000000 */
[----:B------:R-:W-:-:S10]  /*0480*/  UISETP.NE.AND.EX UP2, UPT, UR5, URZ, UPT, UP2 ;  /* 0x000000ff0500728c */ /* 0x000fd4000bf45320 */
[----:B------:R-:W-:Y:S01]  /*0490*/  VOTEU.ANY UP1, P0 ;  /* 0x0000000000ff7886 */ /* 0x000fe20000020100 */
[----:B------:R-:W-:-:S04]  /*04a0*/  @!UP2 USEL UR4, URZ, 0xffffffff, UP1 ;  /* 0xffffffffff04a887 */ /* 0x000fc80008800000 */
[----:B------:R-:W-:-:S04]  /*04b0*/  ULOP3.LUT UR4, UR4, 0x1, URZ, 0xc0, !UPT ;  /* 0x0000000104047892 */ /* 0x000fc8000f8ec0ff */
[----:B------:R-:W-:-:S11]  /*04c0*/  UISETP.NE.U32.AND UP2, UPT, UR4, 0x1, UPT ;  /* 0x000000010400788c */ /* 0x000fd6000bf45070 */
.L_x_8:
[----:B-12---:R-:W1:Y:S01]  /*04d0*/  SHFL.IDX PT, R2, R101, RZ, 0x1f ;  /* 0x00001fff65027589 */ /* 0x006e6200000e0000 */
[----:B------:R-:W-:-:S04]  /*04e0*/  UISETP.NE.AND UP1, UPT, UR8, 0x2, UPT ;  /* 0x000000020800788c */ /* 0x000fc8000bf25270 */
[----:B------:R-:W-:Y:S01]  /*04f0*/  USEL UR6, URZ, 0x1, UP1 ;  /* 0x00000001ff067887 */ /* 0x000fe20008800000 */
[----:B-1----:R-:W-:-:S13]  /*0500*/  ISETP.NE.AND P0, PT, R2, RZ, PT ;  /* 0x000000ff0200720c */ /* 0x002fda0003f05270 */
[----:B------:R-:W-:Y:S05]  /*0510*/  @P0 BRA `(.L_x_9) ;  /* 0x0000000000840947 */ /* 0x000fea0003800000 */
[----:B------:R-:W-:Y:S01]  /*0520*/  ELECT P0, URZ, PT ;  /* 0x0000000000ff782f */ /* 0x000fe20003800000 */
[----:B------:R-:W-:-:S12]  /*0530*/  BSSY.RECONVERGENT B0, `(.L_x_9) ;  /* 0x000001f000007945 */ /* 0x000fd80003800200 */
[----:B------:R-:W-:Y:S05]  /*0540*/  @!P0 BRA `(.L_x_10) ;  /* 0x0000000000748947 */ /* 0x000fea0003800000 */
[----:B------:R-:W1:Y:S01]  /*0550*/  S2UR UR5, SR_CgaCtaId ;  /* 0x00000000000579c3 */ /* 0x000e620000008800 */
[----:B------:R-:W-:Y:S01]  /*0560*/  UMOV UR7, 0x400 ;  /* 0x0000040000077882 */ /* 0x000fe20000000000 */
[----:B------:R-:W-:Y:S02]  /*0570*/  UMOV UR4, 0x1 ;  /* 0x0000000100047882 */ /* 0x000fe40000000000 */
[----:B------:R-:W-:-:S04]  /*0580*/  UIADD3 UR10, UPT, UPT, -UR4, 0x100000, URZ ;  /* 0x00100000040a7890 */ /* 0x000fc8000fffe1ff */
[----:B------:R-:W-:Y:S02]  /*0590*/  USHF.L.U32 UR11, UR10, 0xb, URZ ;  /* 0x0000000b0a0b7899 */ /* 0x000fe400080006ff */
[----:B------:R-:W-:Y:S02]  /*05a0*/  USHF.L.U32 UR10, UR10, 0x1, URZ ;  /* 0x000000010a0a7899 */ /* 0x000fe400080006ff */
[----:B-1----:R-:W-:Y:S01]  /*05b0*/  ULEA UR5, UR5, UR7, 0x18 ;  /* 0x0000000705057291 */ /* 0x002fe2000f8ec0ff */
[----:B------:R-:W1:Y:S11]  /*05c0*/  FENCE.VIEW.ASYNC.S ;  /* 0x00000000000073c6 */ /* 0x000e760000000000 */
[----:B-1----:R1:W2:Y:S01]  /*05d0*/  SYNCS.EXCH.64 URZ, [UR5], UR10 ;  /* 0x0000000a05ff75b2 */ /* 0x0022a20008000100 */
[----:B------:R1:W3:Y:S01]  /*05e0*/  SYNCS.EXCH.64 URZ, [UR5+0x50], UR10 ;  /* 0x0000500a05ff75b2 */ /* 0x0002e20008000100 */
[----:B------:R1:W4:Y:S01]  /*05f0*/  SYNCS.EXCH.64 URZ, [UR5+0x8], UR10 ;  /* 0x0000080a05ff75b2 */ /* 0x0003220008000100 */
[----:B------:R1:W1:Y:S01]  /*0600*/  SYNCS.EXCH.64 URZ, [UR5+0x58], UR10 ;  /* 0x0000580a05ff75b2 */ /* 0x0002620008000100 */
        /* <DEDUP_REMOVED lines=16> */
[----:B------:R-:W-:Y:S01]  /*0710*/  NOP ;  /* 0x0000000000007918 */ /* 0x000fe20000000000 */
.L_x_10:
[----:B-1----:R-:W-:Y:S05]  /*0720*/  BSYNC.RECONVERGENT B0 ;  /* 0x0000000000007941 */ /* 0x002fea0003800200 */
.L_x_9:
[----:B------:R-:W1:Y:S01]  /*0730*/  SHFL.IDX PT, R2, R101, RZ, 0x1f ;  /* 0x00001fff65027589 */ /* 0x000e6200000e0000 */
[----:B------:R-:W-:Y:S01]  /*0740*/  NOP ;  /* 0x0000000000007918 */ /* 0x000fe20000000000 */
[----:B-1----:R-:W-:-:S13]  /*0750*/  ISETP.NE.AND P0, PT, R2, 0x1, PT ;  /* 0x000000010200780c */ /* 0x002fda0003f05270 */
[----:B------:R-:W-:Y:S05]  /*0760*/  @P0 BRA `(.L_x_11) ;  /* 0x0000000000580947 */ /* 0x000fea0003800000 */
[----:B------:R-:W1:Y:S01]  /*0770*/  S2UR UR7, SR_CgaCtaId ;  /* 0x00000000000779c3 */ /* 0x000e620000008800 */
[----:B------:R-:W-:Y:S01]  /*0780*/  UMOV UR9, 0x400 ;  /* 0x0000040000097882 */ /* 0x000fe20000000000 */
[----:B------:R-:W-:Y:S01]  /*0790*/  UMOV UR5, 0x20 ;  /* 0x0000002000057882 */ /* 0x000fe20000000000 */
[----:B------:R-:W-:Y:S01]  /*07a0*/  UMOV UR4, 0x80 ;  /* 0x0000008000047882 */ /* 0x000fe20000000000 */
[----:B------:R-:W-:-:S04]  /*07b0*/  UIADD3 UR10, UPT, UPT, -UR5, 0x100000, URZ ;  /* 0x00100000050a7890 */ /* 0x000fc8000fffe1ff */
[----:B------:R-:W-:Y:S02]  /*07c0*/  USHF.L.U32 UR11, UR10, 0xb, URZ ;  /* 0x0000000b0a0b7899 */ /* 0x000fe400080006ff */
[----:B------:R-:W-:Y:S02]  /*07d0*/  USHF.L.U32 UR10, UR10, 0x1, URZ ;  /* 0x000000010a0a7899 */ /* 0x000fe400080006ff */
[----:B------:R-:W-:-:S04]  /*07e0*/  UIADD3 UR4, UPT, UPT, -UR4, 0x100000, URZ ;  /* 0x0010000004047890 */ /* 0x000fc8000fffe1ff */
[----:B------:R-:W-:Y:S02]  /*07f0*/  USHF.L.U32 UR5, UR4, 0xb, URZ ;  /* 0x0000000b04057899 */ /* 0x000fe400080006ff */
[----:B------:R-:W-:Y:S01]  /*0800*/  USHF.L.U32 UR4, UR4, 0x1, URZ ;  /* 0x0000000104047899 */ /* 0x000fe200080006ff */
[----:B------:R-:W-:Y:S01]  /*0810*/  ELECT P0, URZ, PT ;  /* 0x0000000000ff782f */ /* 0x000fe20003800000 */
[----:B-1----:R-:W-:Y:S01]  /*0820*/  ULEA UR7, UR7, UR9, 0x18 ;  /* 0x0000000907077291 */ /* 0x002fe2000f8ec0ff */
[----:B------:R-:W1:Y:S11]  /*0830*/  FENCE.VIEW.ASYNC.S ;  /* 0x00000000000073c6 */ /* 0x000e760000000000 */
[----:B-1----:R1:W1:Y:S01]  /*0840*/  SYNCS.EXCH.64 URZ, [UR7+0xa0], UR10 ;  /* 0x0000a00a07ff75b2 */ /* 0x0022620008000100 */
        /* <DEDUP_REMOVED lines=8> */
.L_x_11:
[----:B------:R-:W2:Y:S01]  /*08d0*/  SHFL.IDX PT, R2, R101, RZ, 0x1f ;  /* 0x00001fff65027589 */ /* 0x000ea200000e0000 */
[----:B------:R-:W-:Y:S01]  /*08e0*/  NOP ;  /* 0x0000000000007918 */ /* 0x000fe20000000000 */
[----:B--2---:R-:W-:-:S13]  /*08f0*/  ISETP.NE.AND P0, PT, R2, 0x3, PT ;  /* 0x000000030200780c */ /* 0x004fda0003f05270 */
[----:B------:R-:W-:Y:S05]  /*0900*/  @P0 BRA `(.L_x_12) ;  /* 0x0000000000300947 */ /* 0x000fea0003800000 */
[----:B-1----:R-:W1:Y:S01]  /*0910*/  S2UR UR5, SR_CgaCtaId ;  /* 0x00000000000579c3 */ /* 0x002e620000008800 */
[----:B------:R-:W-:Y:S01]  /*0920*/  UMOV UR7, 0x400 ;  /* 0x0000040000077882 */ /* 0x000fe20000000000 */
[----:B------:R-:W-:Y:S01]  /*0930*/  UMOV UR4, 0x20 ;  /* 0x0000002000047882 */ /* 0x000fe20000000000 */
[----:B------:R-:W-:Y:S01]  /*0940*/  ELECT P0, URZ, PT ;  /* 0x0000000000ff782f */ /* 0x000fe20003800000 */
[----:B------:R-:W-:-:S04]  /*0950*/  UIADD3 UR10, UPT, UPT, -UR4, 0x100000, URZ ;  /* 0x00100000040a7890 */ /* 0x000fc8000fffe1ff */
[----:B------:R-:W-:Y:S02]  /*0960*/  USHF.L.U32 UR11, UR10, 0xb, URZ ;  /* 0x0000000b0a0b7899 */ /* 0x000fe400080006ff */
[----:B------:R-:W-:Y:S02]  /*0970*/  USHF.L.U32 UR10, UR10, 0x1, URZ ;  /* 0x000000010a0a7899 */ /* 0x000fe400080006ff */
[----:B-1----:R-:W-:Y:S01]  /*0980*/  ULEA UR5, UR5, UR7, 0x18 ;  /* 0x0000000705057291 */ /* 0x002fe2000f8ec0ff */
[----:B------:R-:W1:Y:S11]  /*0990*/  FENCE.VIEW.ASYNC.S ;  /* 0x00000000000073c6 */ /* 0x000e760000000000 */
[----:B-1----:R2:W1:Y:S01]  /*09a0*/  SYNCS.EXCH.64 URZ, [UR5+0xe0], UR10 ;  /* 0x0000e00a05ff75b2 */ /* 0x0024620008000100 */
[----:B------:R2:W1:Y:S02]  /*09b0*/  SYNCS.EXCH.64 URZ, [UR5+0xe8], UR10 ;  /* 0x0000e80a05ff75b2 */ /* 0x0004640008000100 */
[----:B--2---:R-:W-:Y:S01]  /*09c0*/  NOP ;  /* 0x0000000000007918 */ /* 0x004fe20000000000 */
.L_x_12:
[----:B------:R-:W2:Y:S01]  /*09d0*/  SHFL.IDX PT, R2, R101, RZ, 0x1f ;  /* 0x00001fff65027589 */ /* 0x000ea200000e0000 */
[----:B------:R-:W-:Y:S01]  /*09e0*/  NOP ;  /* 0x0000000000007918 */ /* 0x000fe20000000000 */
[----:B--2---:R-:W-:-:S13]  /*09f0*/  ISETP.NE.AND P0, PT, R2, 0x4, PT ;  /* 0x000000040200780c */ /* 0x004fda0003f05270 */
[----:B------:R-:W-:Y:S05]  /*0a00*/  @P0 BRA `(.L_x_13) ;  /* 0x00000000004c0947 */ /* 0x000fea0003800000 */
[----:B-1----:R-:W1:Y:S01]  /*0a10*/  S2UR UR5, SR_CgaCtaId ;  /* 0x00000000000579c3 */ /* 0x002e620000008800 */
[----:B------:R-:W-:Y:S01]  /*0a20*/  UMOV UR9, 0x100 ;  /* 0x0000010000097882 */ /* 0x000fe20000000000 */
[----:B------:R-:W-:Y:S01]  /*0a30*/  UMOV UR7, 0x400 ;  /* 0x0000040000077882 */ /* 0x000fe20000000000 */
[----:B------:R-:W-:Y:S01]  /*0a40*/  USEL UR9, UR9, 0xe0, UP2 ;  /* 0x000000e009097887 */ /* 0x000fe20009000000 */
[----:B------:R-:W-:Y:S01]  /*0a50*/  UMOV UR4, 0x1 ;  /* 0x0000000100047882 */ /* 0x000fe20000000000 */
[----:B------:R-:W-:Y:S01]  /*0a60*/  ELECT P0, URZ, PT ;  /* 0x0000000000ff782f */ /* 0x000fe20003800000 */
[----:B------:R-:W-:-:S04]  /*0a70*/  UIADD3 UR10, UPT, UPT, -UR4, 0x100000, URZ ;  /* 0x00100000040a7890 */ /* 0x000fc8000fffe1ff */
[----:B------:R-:W-:Y:S02]  /*0a80*/  USHF.L.U32 UR11, UR10, 0xb, URZ ;  /* 0x0000000b0a0b7899 */ /* 0x000fe400080006ff */
[----:B------:R-:W-:Y:S02]  /*0a90*/  USHF.L.U32 UR10, UR10, 0x1, URZ ;  /* 0x000000010a0a7899 */ /* 0x000fe400080006ff */
[----:B------:R-:W-:-:S04]  /*0aa0*/  UIADD3 UR12, UPT, UPT, -UR9, 0x100000, URZ ;  /* 0x00100000090c7890 */ /* 0x000fc8000fffe1ff */
[----:B------:R-:W-:Y:S02]  /*0ab0*/  USHF.L.U32 UR13, UR12, 0xb, URZ ;  /* 0x0000000b0c0d7899 */ /* 0x000fe400080006ff */
[----:B------:R-:W-:Y:S02]  /*0ac0*/  USHF.L.U32 UR12, UR12, 0x1, URZ ;  /* 0x000000010c0c7899 */ /* 0x000fe400080006ff */
[----:B-1----:R-:W-:Y:S01]  /*0ad0*/  ULEA UR5, UR5, UR7, 0x18 ;  /* 0x0000000705057291 */ /* 0x002fe2000f8ec0ff */
[----:B------:R-:W1:Y:S11]  /*0ae0*/  FENCE.VIEW.ASYNC.S ;  /* 0x00000000000073c6 */ /* 0x000e760000000000 */
[----:B-1----:R2:W1:Y:S01]  /*0af0*/  SYNCS.EXCH.64 URZ, [UR5+0xf0], UR10 ;  /* 0x0000f00a05ff75b2 */ /* 0x0024620008000100 */
[----:B------:R2:W1:Y:S01]  /*0b00*/  SYNCS.EXCH.64 URZ, [UR5+0x100], UR12 ;  /* 0x0001000c05ff75b2 */ /* 0x0004620008000100 */
[----:B------:R2:W1:Y:S01]  /*0b10*/  SYNCS.EXCH.64 URZ, [UR5+0xf8], UR10 ;  /* 0x0000f80a05ff75b2 */ /* 0x0004620008000100 */
[----:B------:R2:W1:Y:S02]  /*0b20*/  SYNCS.EXCH.64 URZ, [UR5+0x108], UR12 ;  /* 0x0001080c05ff75b2 */ /* 0x0004640008000100 */
[----:B--2---:R-:W-:Y:S01]  /*0b30*/  NOP ;  /* 0x0000000000007918 */ /* 0x004fe20000000000 */
.L_x_13:
[----:B------:R-:W2:Y:S01]  /*0b40*/  SHFL.IDX PT, R2, R101, RZ, 0x1f ;  /* 0x00001fff65027589 */ /* 0x000ea200000e0000 */
[----:B------:R-:W-:Y:S01]  /*0b50*/  NOP ;  /* 0x0000000000007918 */ /* 0x000fe20000000000 */
[----:B--2---:R-:W-:-:S13]  /*0b60*/  ISETP.NE.AND P0, PT, R2, 0x5, PT ;  /* 0x000000050200780c */ /* 0x004fda0003f05270 */
[----:B------:R-:W-:Y:S05]  /*0b70*/  @P0 BRA `(.L_x_14) ;  /* 0x0000000000580947 */ /* 0x000fea0003800000 */
[----:B-1----:R-:W1:Y:S01]  /*0b80*/  S2UR UR7, SR_CgaCtaId ;  /* 0x00000000000779c3 */ /* 0x002e620000008800 */
        /* <DEDUP_REMOVED lines=19> */
[----:B------:R2:W1:Y:S02]  /*0cc0*/  SYNCS.EXCH.64 URZ, [UR7+0x148], UR4 ;  /* 0x0001480407ff75b2 */ /* 0x0004640008000100 */
[----:B--2---:R-:W-:Y:S01]  /*0cd0*/  NOP ;  /* 0x0000000000007918 */ /* 0x004fe20000000000 */
.L_x_14:
        /* <DEDUP_REMOVED lines=18> */
.L_x_15:
[----:B-1----:R-:W1:Y:S01]  /*0e00*/  S2UR UR5, SR_CTAID.X ;  /* 0x00000000000579c3 */ /* 0x002e620000002500 */
[----:B------:R-:W-:-:S05]  /*0e10*/  CS2R.32 R95, SR_CgaSize ;  /* 0x00000000005f7805 */ /* 0x000fca0000008a00 */
[----:B------:R-:W-:-:S05]  /*0e20*/  IMAD R95, R95, -0xa0, RZ ;  /* 0xffffff605f5f7824 */ /* 0x000fca00078e02ff */
[----:B------:R-:W-:-:S14]  /*0e30*/  R2UR UR9, R95 ;  /* 0x000000005f0972ca */ /* 0x000fdc00000e0000 */
[----:B------:R-:W2:Y:S01]  /*0e40*/  LDCU UR9, c[0x0][UR9+0x2b0] ;  /* 0x00005600090977ac */ /* 0x000ea20008000800 */
[----:B------:R-:W-:Y:S01]  /*0e50*/  NOP ;  /* 0x0000000000007918 */ /* 0x000fe20000000000 */
[----:B------:R-:W-:-:S05]  /*0e60*/  CS2R.32 R95, SR_CgaSize ;  /* 0x00000000005f7805 */ /* 0x000fca0000008a00 */
[----:B------:R-:W-:-:S05]  /*0e70*/  IMAD R95, R95, -0xa0, RZ ;  /* 0xffffff605f5f7824 */ /* 0x000fca00078e02ff */
[----:B------:R-:W-:-:S14]  /*0e80*/  R2UR UR7, R95 ;  /* 0x000000005f0772ca */ /* 0x000fdc00000e0000 */
[----:B------:R-:W3:Y:S01]  /*0e90*/  LDCU UR7, c[0x0][UR7+0x2b4] ;  /* 0x00005680070777ac */ /* 0x000ee20008000800 */
[----:B------:R-:W4:Y:S08]  /*0ea0*/  S2UR UR4, SR_CTAID.Y ;  /* 0x00000000000479c3 */ /* 0x000f300000002600 */
[----:B------:R-:W3:Y:S01]  /*0eb0*/  LDC R10, c[0x0][0xb24] ;  /* 0x0002c900ff0a7b82 */ /* 0x000ee20000000800 */
[----:B-1----:R-:W-:-:S02]  /*0ec0*/  I2FP.F32.U32 R95, UR5 ;  /* 0x00000005005f7c45 */ /* 0x002fc40008201000 */
[----:B------:R-:W-:-:S05]  /*0ed0*/  CS2R.32 R3, SR_CgaSize ;  /* 0x0000000000037805 */ /* 0x000fca0000008a00 */
[----:B------:R-:W-:-:S06]  /*0ee0*/  IMAD R3, R3, -0xa0, RZ ;  /* 0xffffff6003037824 */ /* 0x000fcc00078e02ff */
[----:B------:R-:W1:Y:S01]  /*0ef0*/  LDC R3, c[0x0][R3+0x2a0] ;  /* 0x0000a80003037b82 */ /* 0x000e620000000800 */
[----:B------:R-:W-:Y:S01]  /*0f00*/  MOV R15, UR5 ;  /* 0x00000005000f7c02 */ /* 0x000fe20008000f00 */
[----:B--2---:R-:W-:Y:S01]  /*0f10*/  FMUL R95, R95, UR9 ;  /* 0x000000095f5f7c20 */ /* 0x004fe20008400000 */
[----:B----4-:R-:W-:Y:S02]  /*0f20*/  I2FP.F32.U32 R94, UR4 ;  /* 0x00000004005e7c45 */ /* 0x010fe40008201000 */
[----:B------:R-:W-:-:S05]  /*0f30*/  CS2R.32 R2, SR_CgaSize ;  /* 0x0000000000027805 */ /* 0x000fca0000008a00 */
[----:B------:R-:W-:-:S06]  /*0f40*/  IMAD R2, R2, -0xa0, RZ ;  /* 0xffffff6002027824 */ /* 0x000fcc00078e02ff */
[----:B------:R-:W2:Y:S01]  /*0f50*/  LDC R2, c[0x0][R2+0x2a4] ;  /* 0x0000a90002027b82 */ /* 0x000ea20000000800 */
[----:B------:R-:W-:Y:S01]  /*0f60*/  MOV R14, UR4 ;  /* 0x00000004000e7c02 */ /* 0x000fe20008000f00 */
[----:B------:R-:W4:Y:S01]  /*0f70*/  F2I.U32.TRUNC.NTZ R95, R95 ;  /* 0x0000005f005f7305 */ /* 0x000f22000020f000 */
[----:B---3--:R-:W-:-:S05]  /*0f80*/  FMUL R94, R94, UR7 ;  /* 0x000000075e5e7c20 */ /* 0x008fca0008400000 */
[----:B------:R-:W-:Y:S01]  /*0f90*/  BAR.SYNC.DEFER_BLOCKING 0x0 ;  /* 0x0000000000007b1d */ /* 0x000fe20000010000 */
[----:B------:R-:W-:-:S05]  /*0fa0*/  ISETP.GE.AND P0, PT, R10, 0x1, PT ;  /* 0x000000010a00780c */ /* 0x000fca0003f06270 */
[----:B------:R-:W3:Y:S02]  /*0fb0*/  F2I.U32.TRUNC.NTZ R94, R94 ;  /* 0x0000005e005e7305 */ /* 0x000ee4000020f000 */
[----:B------:R-:W2:Y:S01]  /*0fc0*/  S2UR UR36, SR_CTAID.Z ;  /* 0x00000000002479c3 */ /* 0x000ea20000002700 */
[----:B----4-:R-:W-:-:S05]  /*0fd0*/  IADD3 R95, PT, PT, -R95, RZ, RZ ;  /* 0x000000ff5f5f7210 */ /* 0x010fca0007ffe1ff */
[----:B-1----:R-:W-:Y:S01]  /*0fe0*/  IMAD R95, R3, R95, UR5 ;  /* 0x00000005035f7e24 */ /* 0x002fe2000f8e025f */
[----:B---3--:R-:W-:-:S05]  /*0ff0*/  IADD3 R94, PT, PT, -R94, RZ, RZ ;  /* 0x000000ff5e5e7210 */ /* 0x008fca0007ffe1ff */
[----:B--2---:R-:W-:Y:S01]  /*1000*/  IMAD R94, R2, R94, UR4 ;  /* 0x00000004025e7e24 */ /* 0x004fe2000f8e025e */
[----:B------:R-:W-:Y:S06]  /*1010*/  @!P0 BRA `(.L_x_16) ;  /* 0x0000000000b88947 */ /* 0x000fec0003800000 */
[----:B------:R-:W1:Y:S01]  /*1020*/  LDC.64 R4, c[0x0][0xb18] ;  /* 0x0002c600ff047b82 */ /* 0x000e620000000a00 */
[----:B------:R-:W-:-:S07]  /*1030*/  ISETP.NE.AND P0, PT, R10, 0x1, PT ;  /* 0x000000010a00780c */ /* 0x000fce0003f05270 */
[----:B------:R-:W2:Y:S08]  /*1040*/  LDC R9, c[0x0][0xb0c] ;  /* 0x0002c300ff097b82 */ /* 0x000eb00000000800 */
[----:B------:R-:W3:Y:S08]  /*1050*/  LDC R12, c[0x0][0x370] ;  /* 0x0000dc00ff0c7b82 */ /* 0x000ef00000000800 */
[----:B------:R-:W4:Y:S01]  /*1060*/  LDC R11, c[0x0][0x374] ;  /* 0x0000dd00ff0b7b82 */ /* 0x000f220000000800 */
[----:B-1----:R-:W-:-:S07]  /*1070*/  ISETP.NE.AND P1, PT, R4, 0x1, PT ;  /* 0x000000010400780c */ /* 0x002fce0003f25270 */
[----:B------:R-:W3:Y:S01]  /*1080*/  LDC.64 R6, c[0x0][0xb10] ;  /* 0x0002c400ff067b82 */ /* 0x000ee20000000a00 */
[----:B--2---:R-:W-:-:S07]  /*1090*/  ISETP.NE.AND P2, PT, R9, 0x1, PT ;  /* 0x000000010900780c */ /* 0x004fce0003f45270 */
[----:B------:R-:W1:Y:S08]  /*10a0*/  LDC R8, c[0x0][0xb20] ;  /* 0x0002c800ff087b82 */ /* 0x000e700000000800 */
[----:B------:R-:W2:Y:S01]  /*10b0*/  LDC.64 R2, c[0x0][0xb28] ;  /* 0x0002ca00ff027b82 */ /* 0x000ea20000000a00 */
[----:B----4-:R-:W-:-:S04]  /*10c0*/  IMAD.HI.U32 R13, R11, R5, RZ ;  /* 0x000000050b0d7227 */ /* 0x010fc800078e00ff */
[----:B------:R-:W-:-:S04]  /*10d0*/  IMAD.HI.U32 R5, R14, R5, RZ ;  /* 0x000000050e057227 */ /* 0x000fc800078e00ff */
[----:B---3--:R-:W-:-:S05]  /*10e0*/  IMAD.HI.U32 R16, R12, R6, RZ ;  /* 0x000000060c107227 */ /* 0x008fca00078e00ff */
[-C--:B------:R-:W-:Y:S01]  /*10f0*/  @P2 SHF.R.U32.HI R12, RZ, R7.reuse, R16 ;  /* 0x00000007ff0c2219 */ /* 0x080fe20000011610 */
[----:B------:R-:W-:Y:S01]  /*1100*/  IMAD.HI.U32 R16, R15, R6, RZ ;  /* 0x000000060f107227 */ /* 0x000fe200078e00ff */
[-C--:B-1----:R-:W-:Y:S02]  /*1110*/  @P1 SHF.R.U32.HI R11, RZ, R8.reuse, R13 ;  /* 0x00000008ff0b1219 */ /* 0x082fe4000001160d */
[----:B------:R-:W-:Y:S02]  /*1120*/  SHF.R.U32.HI R5, RZ, R8, R5 ;  /* 0x00000008ff057219 */ /* 0x000fe40000011605 */
[----:B------:R-:W-:Y:S02]  /*1130*/  SHF.R.U32.HI R16, RZ, R7, R16 ;  /* 0x00000007ff107219 */ /* 0x000fe40000011610 */
[----:B------:R-:W-:Y:S01]  /*1140*/  SEL R5, R14, R5, !P1 ;  /* 0x000000050e057207 */ /* 0x000fe20004800000 */
[----:B--2---:R-:W-:Y:S01]  /*1150*/  IMAD.HI.U32 R13, R11, R2, RZ ;  /* 0x000000020b0d7227 */ /* 0x004fe200078e00ff */
[----:B------:R-:W-:-:S03]  /*1160*/  SEL R16, R15, R16, !P2 ;  /* 0x000000100f107207 */ /* 0x000fc60005000000 */
[----:B------:R-:W-:Y:S01]  /*1170*/  IMAD.HI.U32 R6, R12, R2, RZ ;  /* 0x000000020c067227 */ /* 0x000fe200078e00ff */
[----:B------:R-:W-:-:S04]  /*1180*/  @P0 SHF.R.U32.HI R11, RZ, R3, R13 ;  /* 0x00000003ff0b0219 */ /* 0x000fc8000001160d */
[----:B------:R-:W-:Y:S01]  /*1190*/  @P0 SHF.R.U32.HI R12, RZ, R3, R6 ;  /* 0x00000003ff0c0219 */ /* 0x000fe20000011606 */
[----:B------:R-:W-:-:S04]  /*11a0*/  IMAD R11, R11, R10, RZ ;  /* 0x0000000a0b0b7224 */ /* 0x000fc800078e02ff */
[----:B------:R-:W-:Y:S01]  /*11b0*/  IMAD R6, R12, R10, RZ ;  /* 0x0000000a0c067224 */ /* 0x000fe200078e02ff */
[----:B------:R-:W-:-:S04]  /*11c0*/  ISETP.GE.AND P1, PT, R5, R11, PT ;  /* 0x0000000b0500720c */ /* 0x000fc80003f26270 */
[----:B------:R-:W-:Y:S01]  /*11d0*/  ISETP.GE.OR P1, PT, R16, R6, P1 ;  /* 0x000000061000720c */ /* 0x000fe20000f26670 */
[----:B------:R-:W-:-:S05]  /*11e0*/  IMAD.HI.U32 R6, R5, R2, RZ ;  /* 0x0000000205067227 */ /* 0x000fca00078e00ff */
[----:B------:R-:W-:-:S04]  /*11f0*/  SHF.R.U32.HI R6, RZ, R3, R6 ;  /* 0x00000003ff067219 */ /* 0x000fc80000011606 */
[----:B------:R-:W-:-:S03]  /*1200*/  SEL R6, R5, R6, !P0 ;  /* 0x0000000605067207 */ /* 0x000fc60004000000 */
[----:B------:R-:W-:Y:S01]  /*1210*/  @!P1 IMAD.HI.U32 R7, R16, R2, RZ ;  /* 0x0000000210079227 */ /* 0x000fe200078e00ff */
[----:B------:R-:W-:-:S04]  /*1220*/  IADD3 R2, PT, PT, -R6, RZ, RZ ;  /* 0x000000ff06027210 */ /* 0x000fc80007ffe1ff */
[----:B------:R-:W-:Y:S01]  /*1230*/  @!P1 SHF.R.U32.HI R3, RZ, R3, R7 ;  /* 0x00000003ff039219 */ /* 0x000fe20000011607 */
[----:B------:R-:W-:Y:S01]  /*1240*/  IMAD R2, R10, R2, R5 ;  /* 0x000000020a027224 */ /* 0x000fe200078e0205 */
[----:B------:R-:W-:Y:S02]  /*1250*/  IADD3 R7, PT, PT, -R5, RZ, RZ ;  /* 0x000000ff05077210 */ /* 0x000fe40007ffe1ff */
[----:B------:R-:W-:-:S03]  /*1260*/  @!P1 SEL R3, R16, R3, !P0 ;  /* 0x0000000310039207 */ /* 0x000fc60004000000 */
[----:B------:R-:W-:Y:S02]  /*1270*/  IMAD R7, R4, R7, R14 ;  /* 0x0000000704077224 */ /* 0x000fe400078e020e */
[--C-:B------:R-:W-:Y:S02]  /*1280*/  @!P1 IMAD.IADD R6, R6, 0x1, -R3.reuse ;  /* 0x0000000106069824 */ /* 0x100fe400078e0a03 */
[----:B------:R-:W-:Y:S01]  /*1290*/  @!P1 IMAD R3, R2, R12, R3 ;  /* 0x0000000c02039224 */ /* 0x000fe200078e0203 */
[----:B------:R-:W-:Y:S01]  /*12a0*/  IADD3 R2, PT, PT, -R16, RZ, RZ ;  /* 0x000000ff10027210 */ /* 0x000fe20007ffe1ff */
[----:B------:R-:W-:Y:S02]  /*12b0*/  @!P1 IMAD R5, R6, R10, R16 ;  /* 0x0000000a06059224 */ /* 0x000fe400078e0210 */
[----:B------:R-:W-:Y:S02]  /*12c0*/  @!P1 IMAD.MOV.U32 R16, RZ, RZ, R3 ;  /* 0x000000ffff109224 */ /* 0x000fe400078e0003 */
[----:B------:R-:W-:-:S02]  /*12d0*/  IMAD R2, R9, R2, R15 ;  /* 0x0000000209027224 */ /* 0x000fc400078e020f */
[----:B------:R-:W-:Y:S02]  /*12e0*/  IMAD R14, R5, R4, R7 ;  /* 0x00000004050e7224 */ /* 0x000fe400078e0207 */
[----:B------:R-:W-:Y:S02]  /*12f0*/  IMAD R15, R16, R9, R2 ;  /* 0x00000009100f7224 */ /* 0x000fe400078e0202 */
.L_x_16:
[----:B------:R-:W1:Y:S01]  /*1300*/  LDCU UR4, c[0x0][0xb30] ;  /* 0x00016600ff0477ac */ /* 0x000e620008000800 */
[----:B------:R-:W2:Y:S08]  /*1310*/  S2UR UR37, SR_CgaCtaId ;  /* 0x00000000002579c3 */ /* 0x000eb00000008800 */
[----:B------:R-:W3:Y:S01]  /*1320*/  LDC R40, c[0x0][0xb24] ;  /* 0x0002c900ff287b82 */ /* 0x000ee20000000800 */
[----:B-1----:R-:W-:-:S09]  /*1330*/  UISETP.NE.AND UP1, UPT, UR4, 0x1, UPT ;  /* 0x000000010400788c */ /* 0x002fd2000bf25270 */
[----:B--2---:R-:W-:Y:S05]  /*1340*/  BRA.U UP1, `(.L_x_17) ;  /* 0x0000000101407547 */ /* 0x004fea000b800000 */
[----:B------:R-:W1:Y:S08]  /*1350*/  LDC.64 R4, c[0x0][0xb10] ;  /* 0x0002c400ff047b82 */ /* 0x000e700000000a00 */
[----:B------:R-:W2:Y:S08]  /*1360*/  LDC.64 R2, c[0x0][0xb18] ;  /* 0x0002c600ff027b82 */ /* 0x000eb00000000a00 */
[----:B------:R-:W4:Y:S08]  /*1370*/  LDC R6, c[0x0][0xb20] ;  /* 0x0002c800ff067b82 */ /* 0x000f300000000800 */
[----:B------:R-:W3:Y:S01]  /*1380*/  LDC R7, c[0x0][0xb0c] ;  /* 0x0002c300ff077b82 */ /* 0x000ee20000000800 */
[----:B-1----:R-:W-:-:S05]  /*1390*/  IMAD.HI.U32 R4, R15, R4, RZ ;  /* 0x000000040f047227 */ /* 0x002fca00078e00ff */
[----:B------:R-:W-:Y:S01]  /*13a0*/  SHF.R.U32.HI R4, RZ, R5, R4 ;  /* 0x00000005ff047219 */ /* 0x000fe20000011604 */
[----:B--2---:R-:W-:Y:S01]  /*13b0*/  IMAD.HI.U32 R3, R14, R3, RZ ;  /* 0x000000030e037227 */ /* 0x004fe200078e00ff */
[----:B------:R-:W-:-:S04]  /*13c0*/  ISETP.NE.AND P0, PT, R2, 0x1, PT ;  /* 0x000000010200780c */ /* 0x000fc80003f05270 */
[----:B----4-:R-:W-:-:S04]  /*13d0*/  SHF.R.U32.HI R3, RZ, R6, R3 ;  /* 0x00000006ff037219 */ /* 0x010fc80000011603 */
[----:B------:R-:W-:Y:S02]  /*13e0*/  SEL R3, R14, R3, !P0 ;  /* 0x000000030e037207 */ /* 0x000fe40004000000 */
[----:B---3--:R-:W-:-:S04]  /*13f0*/  ISETP.NE.AND P1, PT, R7, 0x1, PT ;  /* 0x000000010700780c */ /* 0x008fc80003f25270 */
[----:B------:R-:W-:-:S05]  /*1400*/  SEL R4, R15, R4, !P1 ;  /* 0x000000040f047207 */ /* 0x000fca0004800000 */
[----:B------:R-:W-:Y:S02]  /*1410*/  IMAD.IADD R5, R3, 0x1, -R4 ;  /* 0x0000000103057824 */ /* 0x000fe400078e0a04 */
[----:B------:R-:W-:Y:S02]  /*1420*/  IMAD.IADD R3, R4, 0x1, -R3 ;  /* 0x0000000104037824 */ /* 0x000fe400078e0a03 */
[----:B------:R-:W-:Y:S02]  /*1430*/  IMAD R15, R5, R7, R15 ;  /* 0x00000007050f7224 */ /* 0x000fe400078e020f */
[----:B------:R-:W-:-:S07]  /*1440*/  IMAD R14, R3, R2, R14 ;  /* 0x00000002030e7224 */ /* 0x000fce00078e020e */
.L_x_17:
[----:B------:R-:W-:Y:S01]  /*1450*/  BAR.SYNC.DEFER_BLOCKING 0x0 ;  /* 0x0000000000007b1d */ /* 0x000fe20000010000 */
[----:B------:R-:W-:Y:S01]  /*1460*/  UISETP.NE.AND UP1, UPT, UR8, 0x2, UPT ;  /* 0x000000020800788c */ /* 0x000fe2000bf25270 */
[----:B------:R-:W-:Y:S02]  /*1470*/  ISETP.NE.OR P5, PT, R0, 0x2, !P5 ;  /* 0x000000020000780c */ /* 0x000fe40006fa5670 */
[----:B------:R-:W-:-:S06]  /*1480*/  LOP3.LUT R2, R108, 0x1f, RZ, 0xc0, !PT ;  /* 0x0000001f6c027812 */ /* 0x000fcc00078ec0ff */
[----:B------:R-:W-:Y:S05]  /*1490*/  BRA.U UP1, `(.L_x_18) ;  /* 0x0000001501647547 */ /* 0x000fea000b800000 */
[----:B------:R-:W1:Y:S01]  /*14a0*/  LDCU UR13, c[0x0][0x38c] ;  /* 0x00007180ff0d77ac */ /* 0x000e620008000800 */
[----:B------:R-:W2:Y:S01]  /*14b0*/  LDC R8, c[0x0][0x370] ;  /* 0x0000dc00ff087b82 */ /* 0x000ea20000000800 */
[----:B------:R-:W-:Y:S01]  /*14c0*/  PLOP3.LUT P1, PT, PT, PT, UP2, 0x80, 0x8 ;  /* 0x000000000008781c */ /* 0x000fe20003f2f028 */
[----:B------:R-:W-:Y:S01]  /*14d0*/  IMAD.MOV.U32 R17, RZ, RZ, 0x1 ;  /* 0x00000001ff117424 */ /* 0x000fe200078e00ff */
[----:B------:R-:W-:Y:S01]  /*14e0*/  ISETP.EQ.OR P4, PT, R2, RZ, P5 ;  /* 0x000000ff0200720c */ /* 0x000fe20002f82670 */
[----:B------:R-:W-:Y:S01]  /*14f0*/  IMAD.MOV.U32 R16, RZ, RZ, RZ ;  /* 0x000000ffff107224 */ /* 0x000fe200078e00ff */
[----:B------:R-:W-:Y:S02]  /*1500*/  PLOP3.LUT P1, PT, P1, PT, PT, 0x8, 0x80 ;  /* 0x000000000080781c */ /* 0x000fe40000f2e170 */
[----:B------:R-:W-:Y:S01]  /*1510*/  CS2R R12, SRZ ;  /* 0x00000000000c7805 */ /* 0x000fe2000001ff00 */
[----:B------:R-:W-:Y:S01]  /*1520*/  IMAD.MOV.U32 R11, RZ, RZ, 0x1 ;  /* 0x00000001ff0b7424 */ /* 0x000fe200078e00ff */
[----:B------:R-:W4:Y:S01]  /*1530*/  LDC R0, c[0x0][0x374] ;  /* 0x0000dd00ff007b82 */ /* 0x000f220000000800 */
[----:B------:R-:W2:Y:S01]  /*1540*/  LDCU.64 UR22, c[0x0][0x348] ;  /* 0x00006900ff1677ac */ /* 0x000ea20008000a00 */
[----:B------:R-:W-:Y:S01]  /*1550*/  UMOV UR6, URZ ;  /* 0x000000ff00067c82 */ /* 0x000fe20008000000 */
[----:B-1----:R-:W-:-:S04]  /*1560*/  UIADD3 UR5, UPT, UPT, UR13, 0x3f, URZ ;  /* 0x0000003f0d057890 */ /* 0x002fc8000fffe0ff */
[----:B------:R-:W-:-:S04]  /*1570*/  USHF.R.S32.HI UR4, URZ, 0x1f, UR5 ;  /* 0x0000001fff047899 */ /* 0x000fc80008011405 */
[----:B------:R-:W-:-:S04]  /*1580*/  ULEA.HI UR4, UR4, UR5, URZ, 0x6 ;  /* 0x0000000504047291 */ /* 0x000fc8000f8f30ff */
[----:B------:R-:W-:Y:S02]  /*1590*/  USHF.R.S32.HI UR15, URZ, 0x6, UR4 ;  /* 0x00000006ff0f7899 */ /* 0x000fe40008011404 */
[----:B------:R-:W-:Y:S02]  /*15a0*/  UIADD3 UR4, UPT, UPT, UR13, -0x1, URZ ;  /* 0xffffffff0d047890 */ /* 0x000fe4000fffe0ff */
[----:B------:R-:W-:Y:S02]  /*15b0*/  UISETP.LT.U32.AND UP0, UPT, UR15, 0xa, UPT ;  /* 0x0000000a0f00788c */ /* 0x000fe4000bf01070 */
[----:B------:R-:W-:Y:S02]  /*15c0*/  UISETP.GE.U32.AND UP1, UPT, UR4, -0x7f, UPT ;  /* 0xffffff810400788c */ /* 0x000fe4000bf26070 */
[----:B------:R-:W-:Y:S02]  /*15d0*/  USEL UR14, UR15, 0xa, UP0 ;  /* 0x0000000a0f0e7887 */ /* 0x000fe40008000000 */
[----:B------:R-:W-:-:S02]  /*15e0*/  UIADD3 UR13, UPT, UPT, UR13, 0x7e, URZ ;  /* 0x0000007e0d0d7890 */ /* 0x000fc4000fffe0ff */
[----:B------:R-:W-:Y:S02]  /*15f0*/  UIADD3 UR5, UPT, UPT, UR14, -0x1, URZ ;  /* 0xffffffff0e057890 */ /* 0x000fe4000fffe0ff */
[----:B------:R-:W-:-:S03]  /*1600*/  UIADD3 UR7, UPT, UPT, UR15, -UR14, URZ ;  /* 0x8000000e0f077290 */ /* 0x000fc6000fffe0ff */
[----:B------:R-:W-:-:S04]  /*1610*/  @UP1 UIADD3 UR5, UPT, UPT, UR14, URZ, URZ ;  /* 0x000000ff0e051290 */ /* 0x000fc8000fffe0ff */
[----:B--2---:R-:W-:-:S12]  /*1620*/  UIADD3 UR5, UPT, UPT, UR5, 0x1, URZ ;  /* 0x0000000105057890 */ /* 0x004fd8000fffe0ff */
.L_x_36:
[----:B------:R-:W-:Y:S01]  /*1630*/  UISETP.NE.AND UP0, UPT, UR37, URZ, UPT ;  /* 0x000000ff2500728c */ /* 0x000fe2000bf05270 */
[----:B------:R-:W1:Y:S08]  /*1640*/  S2UR UR37, SR_CgaCtaId ;  /* 0x00000000002579c3 */ /* 0x000e700000008800 */
[----:B------:R-:W-:Y:S05]  /*1650*/  BRA.U UP0, `(.L_x_19) ;  /* 0x0000000100347547 */ /* 0x000fea000b800000 */
[----:B------:R-:W2:Y:S01]  /*1660*/  S2R R2, SR_CgaCtaId ;  /* 0x0000000000027919 */ /* 0x000ea20000008800 */
[----:B------:R-:W-:-:S04]  /*1670*/  MOV R3, 0x400 ;  /* 0x0000040000037802 */ /* 0x000fc80000000f00 */
[----:B--2---:R-:W-:Y:S02]  /*1680*/  LEA R2, R2, R3, 0x18 ;  /* 0x0000000302027211 */ /* 0x004fe400078ec0ff */
[----:B------:R-:W-:-:S03]  /*1690*/  SHF.L.U32 R3, R11, 0x1f, RZ ;  /* 0x0000001f0b037819 */ /* 0x000fc600000006ff */
[----:B------:R-:W-:-:S04]  /*16a0*/  IMAD R2, R12, 0x8, R2 ;  /* 0x000000080c027824 */ /* 0x000fc800078e0202 */
[----:B------:R-:W2:Y:S02]  /*16b0*/  SYNCS.PHASECHK.TRANS64.TRYWAIT P0, [R2+URZ+0x160], R3 ;  /* 0x00016003020075a7 */ /* 0x000ea400080011ff */
[----:B--2---:R-:W-:Y:S05]  /*16c0*/  @!P0 BRA `(.L_x_20) ;  /* 0x0000007c00508947 */ /* 0x004fea0003800000 */
.L_x_132:
[----:B------:R-:W-:Y:S01]  /*16d0*/  VIADD R12, R12, 0x1 ;  /* 0x000000010c0c7836 */ /* 0x000fe20000000000 */
[----:B------:R2:W-:Y:S04]  /*16e0*/  SYNCS.ARRIVE.TRANS64.A1T0 RZ, [R2+URZ+0x150], RZ ;  /* 0x000150ff02ff79a7 */ /* 0x0005e800081000ff */
[----:B------:R-:W-:-:S04]  /*16f0*/  ISETP.NE.AND P0, PT, R12, 0x2, PT ;  /* 0x000000020c00780c */ /* 0x000fc80003f05270 */
[----:B------:R-:W-:Y:S02]  /*1700*/  SEL R12, R12, RZ, P0 ;  /* 0x000000ff0c0c7207 */ /* 0x000fe40000000000 */
[----:B--2---:R-:W-:-:S04]  /*1710*/  SEL R2, RZ, 0x1, P0 ;  /* 0x00000001ff027807 */ /* 0x004fc80000000000 */
[----:B------:R-:W-:-:S07]  /*1720*/  LOP3.LUT R11, R11, R2, RZ, 0x3c, !PT ;  /* 0x000000020b0b7212 */ /* 0x000fce00078e3cff */
.L_x_19:
[----:B------:R-:W-:Y:S01]  /*1730*/  UMOV UR4, 0x400 ;  /* 0x0000040000047882 */ /* 0x000fe20000000000 */
[----:B------:R-:W-:Y:S01]  /*1740*/  SHF.L.U32 R2, R17, 0x1f, RZ ;  /* 0x0000001f11027819 */ /* 0x000fe200000006ff */
[----:B-1----:R-:W-:Y:S01]  /*1750*/  ULEA UR4, UR37, UR4, 0x18 ;  /* 0x0000000425047291 */ /* 0x002fe2000f8ec0ff */
[----:B------:R-:W-:Y:S01]  /*1760*/  R2UR UR34, R15 ;  /* 0x000000000f2272ca */ /* 0x000fe200000e0000 */
[----:B------:R-:W-:Y:S01]  /*1770*/  UISETP.GE.U32.AND UP0, UPT, UR13, 0x7f, UPT ;  /* 0x0000007f0d00788c */ /* 0x000fe2000bf06070 */
[----:B------:R-:W-:Y:S01]  /*1780*/  R2UR UR18, R14 ;  /* 0x000000000e1272ca */ /* 0x000fe200000e0000 */
[----:B------:R-:W-:Y:S01]  /*1790*/  ULEA UR8, UR6, UR4, 0x3 ;  /* 0x0000000406087291 */ /* 0x000fe2000f8e18ff */
[----:B------:R-:W-:-:S08]  /*17a0*/  UMOV UR21, URZ ;  /* 0x000000ff00157c82 */ /* 0x000fd00008000000 */
[----:B------:R1:W2:Y:S01]  /*17b0*/  SYNCS.PHASECHK.TRANS64.TRYWAIT P0, [UR8+0x50], R2 ;  /* 0x00005002ff0075a7 */ /* 0x0002a20008001108 */
[----:B------:R-:W-:Y:S02]  /*17c0*/  USHF.L.U32 UR34, UR34, 0x6, URZ ;  /* 0x0000000622227899 */ /* 0x000fe400080006ff */
[----:B------:R-:W-:Y:S01]  /*17d0*/  USHF.L.U32 UR18, UR18, 0x8, URZ ;  /* 0x0000000812127899 */ /* 0x000fe200080006ff */
[----:B------:R-:W-:Y:S11]  /*17e0*/  BRA.U !UP0, `(.L_x_21) ;  /* 0x0000000108c07547 */ /* 0x000ff6000b800000 */
[----:B------:R-:W-:Y:S01]  /*17f0*/  UIADD3 UR10, UPT, UPT, UR18, 0x80, URZ ;  /* 0x00000080120a7890 */ /* 0x000fe2000fffe0ff */
[----:B------:R-:W-:Y:S01]  /*1800*/  UMOV UR24, URZ ;  /* 0x000000ff00187c82 */ /* 0x000fe20008000000 */
[----:B------:R-:W-:-:S10]  /*1810*/  UMOV UR25, UR6 ;  /* 0x0000000600197c82 */ /* 0x000fd40008000000 */
.L_x_26:
[----:B-1----:R-:W-:Y:S01]  /*1820*/  ULEA UR33, UR25, UR4, 0x3 ;  /* 0x0000000419217291 */ /* 0x002fe2000f8e18ff */
[----:B--2---:R-:W-:Y:S01]  /*1830*/  @!P5 MOV R3, 0x5000 ;  /* 0x000050000003d802 */ /* 0x004fe20000000f00 */
[----:B--2---:R-:W-:Y:S10]  /*1840*/  @P0 BRA `(.L_x_22) ;  /* 0x00000000000c0947 */ /* 0x004ff40003800000 */
[----:B------:R-:W-:-:S04]  /*1850*/  SHF.L.U32 R4, R17, 0x1f, RZ ;  /* 0x0000001f11047819 */ /* 0x000fc800000006ff */
[----:B------:R-:W2:Y:S02]  /*1860*/  SYNCS.PHASECHK.TRANS64.TRYWAIT P0, [UR33+0x50], R4 ;  /* 0x00005004ff0075a7 */ /* 0x000ea40008001121 */
[----:B--2---:R-:W-:Y:S05]  /*1870*/  @!P0 BRA `(.L_x_23) ;  /* 0x0000007800f88947 */ /* 0x004fea0003800000 */
.L_x_22:
[----:B------:R2:W-:Y:S01]  /*1880*/  @!P5 SYNCS.ARRIVE.TRANS64 RZ, [UR33], R3 ;  /* 0x00000003ffffd9a7 */ /* 0x0005e20008000021 */
[----:B------:R-:W-:Y:S04]  /*1890*/  BSSY.RECONVERGENT B0, `(.L_x_24) ;  /* 0x0000003000007945 */ /* 0x000fe80003800200 */
[----:B------:R-:W-:Y:S05]  /*18a0*/  @P4 BRA `(.L_x_25) ;  /* 0x0000000000044947 */ /* 0x000fea0003800000 */
[----:B------:R-:W-:Y:S05]  /*18b0*/  BPT.TRAP 0x1 ;  /* 0x000000040000795c */ /* 0x000fea0000300000 */
.L_x_25:
[----:B------:R-:W-:Y:S05]  /*18c0*/  BSYNC.RECONVERGENT B0 ;  /* 0x0000000000007941 */ /* 0x000fea0003800200 */
.L_x_24:
[----:B------:R-:W-:Y:S02]  /*18d0*/  UIADD3 UR6, UPT, UPT, UR25, 0x1, URZ ;  /* 0x0000000119067890 */ /* 0x000fe4000fffe0ff */
[----:B------:R-:W-:Y:S02]  /*18e0*/  ULEA UR32, UR25, UR4, 0xc ;  /* 0x0000000419207291 */ /* 0x000fe4000f8e60ff */
[----:B------:R-:W-:Y:S02]  /*18f0*/  UISETP.NE.AND UP0, UPT, UR6, 0xa, UPT ;  /* 0x0000000a0600788c */ /* 0x000fe4000bf05270 */
[----:B------:R-:W-:Y:S02]  /*1900*/  UIADD3 UR30, UP1, UPT, UR22, 0x80, URZ ;  /* 0x00000080161e7890 */ /* 0x000fe4000ff3e0ff */
[----:B------:R-:W-:Y:S02]  /*1910*/  USEL UR9, URZ, 0x1, UP0 ;  /* 0x00000001ff097887 */ /* 0x000fe40008000000 */
[----:B------:R-:W-:-:S02]  /*1920*/  USEL UR6, UR6, URZ, UP0 ;  /* 0x000000ff06067287 */ /* 0x000fc40008000000 */
[----:B------:R-:W-:Y:S02]  /*1930*/  UIADD3 UR28, UP0, UPT, UR22, 0x180, URZ ;  /* 0x00000180161c7890 */ /* 0x000fe4000ff1e0ff */
[----:B------:R-:W-:Y:S01]  /*1940*/  ULEA UR8, UR6, UR4, 0x3 ;  /* 0x0000000406087291 */ /* 0x000fe2000f8e18ff */
[----:B------:R-:W-:Y:S01]  /*1950*/  LOP3.LUT R17, R17, UR9, RZ, 0x3c, !PT ;  /* 0x0000000911117c12 */ /* 0x000fe2000f8e3cff */
[----:B------:R-:W-:Y:S02]  /*1960*/  USHF.L.U32 UR35, UR24, 0x6, URZ ;  /* 0x0000000618237899 */ /* 0x000fe400080006ff */
[----:B------:R-:W-:Y:S01]  /*1970*/  UIADD3.X UR31, UPT, UPT, URZ, UR23, URZ, UP1, !UPT ;  /* 0x00000017ff1f7290 */ /* 0x000fe20008ffe4ff */
[----:B-1----:R-:W-:Y:S01]  /*1980*/  SHF.L.U32 R2, R17, 0x1f, RZ ;  /* 0x0000001f11027819 */ /* 0x002fe200000006ff */
[----:B------:R-:W-:Y:S02]  /*1990*/  UIADD3 UR32, UPT, UPT, UR32, 0x6400, URZ ;  /* 0x0000640020207890 */ /* 0x000fe4000fffe0ff */
[----:B------:R-:W-:Y:S01]  /*19a0*/  UIADD3.X UR29, UPT, UPT, URZ, UR23, URZ, UP0, !UPT ;  /* 0x00000017ff1d7290 */ /* 0x000fe200087fe4ff */
[----:B------:R1:W1:Y:S01]  /*19b0*/  SYNCS.PHASECHK.TRANS64.TRYWAIT P0, [UR8+0x50], R2 ;  /* 0x00005002ff0075a7 */ /* 0x0002620008001108 */
[----:B------:R-:W-:Y:S01]  /*19c0*/  ULEA UR8, UR25, UR4, 0xe ;  /* 0x0000000419087291 */ /* 0x000fe2000f8e70ff */
[----:B------:R-:W-:Y:S01]  /*19d0*/  UMOV UR26, 0x0 ;  /* 0x00000000001a7882 */ /* 0x000fe20000000000 */
[----:B------:R-:W-:-:S02]  /*19e0*/  UMOV UR27, 0x10000000 ;  /* 0x10000000001b7882 */ /* 0x000fc40000000000 */
[----:B------:R-:W-:Y:S01]  /*19f0*/  UIADD3 UR16, UPT, UPT, UR8, 0x10400, URZ ;  /* 0x0001040008107890 */ /* 0x000fe2000fffe0ff */
[----:B------:R1:W-:Y:S01]  /*1a00*/  UTMALDG.3D [UR32], [UR30], desc[UR26] ;  /* 0x00001a201e0075b4 */ /* 0x0003e20008011000 */
[----:B------:R-:W-:Y:S01]  /*1a10*/  UIADD3 UR8, UPT, UPT, UR8, 0x12400, URZ ;  /* 0x0001240008087890 */ /* 0x000fe2000fffe0ff */
[----:B------:R-:W-:Y:S01]  /*1a20*/  UMOV UR17, UR33 ;  /* 0x0000002100117c82 */ /* 0x000fe20008000000 */
[----:B------:R-:W-:Y:S01]  /*1a30*/  UMOV UR20, UR36 ;  /* 0x0000002400147c82 */ /* 0x000fe20008000000 */
[----:B------:R-:W-:Y:S01]  /*1a40*/  UMOV UR19, UR35 ;  /* 0x0000002300137c82 */ /* 0x000fe20008000000 */
[----:B------:R-:W-:Y:S01]  /*1a50*/  UMOV UR12, UR36 ;  /* 0x00000024000c7c82 */ /* 0x000fe20008000000 */
[----:B------:R-:W-:Y:S01]  /*1a60*/  UMOV UR9, UR33 ;  /* 0x0000002100097c82 */ /* 0x000fe20008000000 */
[----:B------:R-:W-:Y:S01]  /*1a70*/  UMOV UR11, UR35 ;  /* 0x00000023000b7c82 */ /* 0x000fe20008000000 */
[----:B------:R1:W-:Y:S01]  /*1a80*/  UTMALDG.3D [UR16], [UR28], desc[UR26] ;  /* 0x00001a101c0075b4 */ /* 0x0003e20008011000 */
[----:B------:R-:W-:Y:S01]  /*1a90*/  UIADD3 UR24, UPT, UPT, UR24, 0x1, URZ ;  /* 0x0000000118187890 */ /* 0x000fe2000fffe0ff */
[----:B------:R-:W-:Y:S01]  /*1aa0*/  UMOV UR21, UR5 ;  /* 0x0000000500157c82 */ /* 0x000fe20008000000 */
[----:B------:R-:W-:-:S02]  /*1ab0*/  UMOV UR25, UR6 ;  /* 0x0000000600197c82 */ /* 0x000fc40008000000 */
[----:B------:R-:W-:Y:S01]  /*1ac0*/  UISETP.NE.AND UP0, UPT, UR24, UR5, UPT ;  /* 0x000000051800728c */ /* 0x000fe2000bf05270 */
[----:B------:R1:W-:Y:S08]  /*1ad0*/  UTMALDG.3D [UR8], [UR28], desc[UR26] ;  /* 0x00001a081c0075b4 */ /* 0x0003f00008011000 */
[----:B------:R-:W-:Y:S05]  /*1ae0*/  BRA.U UP0, `(.L_x_26) ;  /* 0xfffffffd004c7547 */ /* 0x000fea000b83ffff */
.L_x_21:
[----:B-1----:R-:W-:Y:S01]  /*1af0*/  ULEA UR8, UR6, UR4, 0x3 ;  /* 0x0000000406087291 */ /* 0x002fe2000f8e18ff */
[----:B------:R-:W-:Y:S01]  /*1b00*/  SHF.L.U32 R2, R17, 0x1f, RZ ;  /* 0x0000001f11027819 */ /* 0x000fe200000006ff */
[----:B------:R-:W-:Y:S01]  /*1b10*/  @!P1 SYNCS.ARRIVE.TRANS64.A1T0 RZ, [UR4+0xe8], RZ ;  /* 0x0000e8ffffff99a7 */ /* 0x000fe20008100004 */
[----:B------:R-:W-:-:S06]  /*1b20*/  UISETP.GT.AND UP0, UPT, UR15, UR14, UPT ;  /* 0x0000000e0f00728c */ /* 0x000fcc000bf04270 */
[----:B--2---:R1:W2:Y:S03]  /*1b30*/  SYNCS.PHASECHK.TRANS64.TRYWAIT P0, [UR8+0x50], R2 ;  /* 0x00005002ff0075a7 */ /* 0x0042a60008001108 */
[----:B------:R-:W-:Y:S05]  /*1b40*/  BRA.U !UP0, `(.L_x_27) ;  /* 0x0000000108c47547 */ /* 0x000fea000b800000 */
[----:B------:R-:W-:Y:S02]  /*1b50*/  UIADD3 UR29, UPT, UPT, UR7, UR21, URZ ;  /* 0x00000015071d7290 */ /* 0x000fe4000fffe0ff */
[----:B------:R-:W-:Y:S01]  /*1b60*/  UIADD3 UR10, UPT, UPT, UR18, 0x80, URZ ;  /* 0x00000080120a7890 */ /* 0x000fe2000fffe0ff */
[----:B------:R-:W-:-:S11]  /*1b70*/  UMOV UR35, UR6 ;  /* 0x0000000600237c82 */ /* 0x000fd60008000000 */
.L_x_32:
[----:B-1----:R-:W-:Y:S01]  /*1b80*/  ULEA UR25, UR35, UR4, 0x3 ;  /* 0x0000000423197291 */ /* 0x002fe2000f8e18ff */
[----:B--2---:R-:W-:Y:S01]  /*1b90*/  @!P5 MOV R3, 0x5000 ;  /* 0x000050000003d802 */ /* 0x004fe20000000f00 */
[----:B--2---:R-:W-:Y:S10]  /*1ba0*/  @P0 BRA `(.L_x_28) ;  /* 0x00000000000c0947 */ /* 0x004ff40003800000 */
[----:B------:R-:W-:-:S04]  /*1bb0*/  SHF.L.U32 R4, R17, 0x1f, RZ ;  /* 0x0000001f11047819 */ /* 0x000fc800000006ff */
[----:B------:R-:W2:Y:S02]  /*1bc0*/  SYNCS.PHASECHK.TRANS64.TRYWAIT P0, [UR25+0x50], R4 ;  /* 0x00005004ff0075a7 */ /* 0x000ea40008001119 */
[----:B--2---:R-:W-:Y:S05]  /*1bd0*/  @!P0 BRA `(.L_x_29) ;  /* 0x0000007800388947 */ /* 0x004fea0003800000 */
.L_x_28:
[----:B------:R2:W-:Y:S01]  /*1be0*/  @!P5 SYNCS.ARRIVE.TRANS64 RZ, [UR25], R3 ;  /* 0x00000003ffffd9a7 */ /* 0x0005e20008000019 */
[----:B------:R-:W-:Y:S04]  /*1bf0*/  BSSY.RECONVERGENT B0, `(.L_x_30) ;  /* 0x0000003000007945 */ /* 0x000fe80003800200 */
[----:B------:R-:W-:Y:S05]  /*1c00*/  @P4 BRA `(.L_x_31) ;  /* 0x0000000000044947 */ /* 0x000fea0003800000 */
[----:B------:R-:W-:Y:S05]  /*1c10*/  BPT.TRAP 0x1 ;  /* 0x000000040000795c */ /* 0x000fea0000300000 */
.L_x_31:
[----:B------:R-:W-:Y:S05]  /*1c20*/  BSYNC.RECONVERGENT B0 ;  /* 0x0000000000007941 */ /* 0x000fea0003800200 */
.L_x_30:
        /* <DEDUP_REMOVED lines=10> */
[----:B------:R-:W-:Y:S01]  /*1cd0*/  UIADD3 UR24, UPT, UPT, UR24, 0x6400, URZ ;  /* 0x0000640018187890 */ /* 0x000fe2000fffe0ff */
[----:B-1----:R-:W-:Y:S01]  /*1ce0*/  SHF.L.U32 R2, R17, 0x1f, RZ ;  /* 0x0000001f11027819 */ /* 0x002fe200000006ff */
[----:B------:R-:W-:Y:S02]  /*1cf0*/  UIADD3.X UR39, UPT, UPT, URZ, UR23, URZ, UP1, !UPT ;  /* 0x00000017ff277290 */ /* 0x000fe40008ffe4ff */
[----:B------:R-:W-:Y:S01]  /*1d00*/  UIADD3.X UR33, UPT, UPT, URZ, UR23, URZ, UP0, !UPT ;  /* 0x00000017ff217290 */ /* 0x000fe200087fe4ff */
[----:B------:R1:W1:Y:S01]  /*1d10*/  SYNCS.PHASECHK.TRANS64.TRYWAIT P0, [UR8+0x50], R2 ;  /* 0x00005002ff0075a7 */ /* 0x0002620008001108 */
[----:B------:R-:W-:Y:S01]  /*1d20*/  ULEA UR8, UR35, UR4, 0xe ;  /* 0x0000000423087291 */ /* 0x000fe2000f8e70ff */
[----:B------:R-:W-:Y:S01]  /*1d30*/  UMOV UR30, 0x0 ;  /* 0x00000000001e7882 */ /* 0x000fe20000000000 */
[----:B------:R-:W-:-:S02]  /*1d40*/  UMOV UR31, 0x10000000 ;  /* 0x10000000001f7882 */ /* 0x000fc40000000000 */
[----:B------:R-:W-:Y:S02]  /*1d50*/  UIADD3 UR16, UPT, UPT, UR8, 0x10400, URZ ;  /* 0x0001040008107890 */ /* 0x000fe4000fffe0ff */
[----:B------:R-:W-:Y:S01]  /*1d60*/  UIADD3 UR8, UPT, UPT, UR8, 0x12400, URZ ;  /* 0x0001240008087890 */ /* 0x000fe2000fffe0ff */
[----:B------:R-:W-:Y:S01]  /*1d70*/  UMOV UR26, UR34 ;  /* 0x00000022001a7c82 */ /* 0x000fe20008000000 */
[----:B------:R-:W-:Y:S01]  /*1d80*/  UMOV UR28, UR36 ;  /* 0x00000024001c7c82 */ /* 0x000fe20008000000 */
[----:B------:R-:W-:Y:S01]  /*1d90*/  UMOV UR17, UR25 ;  /* 0x0000001900117c82 */ /* 0x000fe20008000000 */
[----:B------:R-:W-:Y:S01]  /*1da0*/  UMOV UR20, UR36 ;  /* 0x0000002400147c82 */ /* 0x000fe20008000000 */
[----:B------:R-:W-:Y:S01]  /*1db0*/  UMOV UR19, UR27 ;  /* 0x0000001b00137c82 */ /* 0x000fe20008000000 */
[----:B------:R-:W-:Y:S01]  /*1dc0*/  UMOV UR12, UR36 ;  /* 0x00000024000c7c82 */ /* 0x000fe20008000000 */
[----:B------:R-:W-:Y:S01]  /*1dd0*/  UMOV UR9, UR25 ;  /* 0x0000001900097c82 */ /* 0x000fe20008000000 */
[----:B------:R1:W-:Y:S01]  /*1de0*/  UTMALDG.3D [UR24], [UR38], desc[UR30] ;  /* 0x00001e18260075b4 */ /* 0x0003e20008011000 */
[----:B------:R-:W-:Y:S01]  /*1df0*/  UMOV UR11, UR27 ;  /* 0x0000001b000b7c82 */ /* 0x000fe20008000000 */
[----:B------:R-:W-:Y:S01]  /*1e00*/  UIADD3 UR21, UPT, UPT, UR21, 0x1, URZ ;  /* 0x0000000115157890 */ /* 0x000fe2000fffe0ff */
[----:B------:R-:W-:-:S03]  /*1e10*/  UMOV UR35, UR6 ;  /* 0x0000000600237c82 */ /* 0x000fc60008000000 */
[----:B------:R-:W-:Y:S01]  /*1e20*/  UISETP.NE.AND UP0, UPT, UR21, UR29, UPT ;  /* 0x0000001d1500728c */ /* 0x000fe2000bf05270 */
[----:B------:R1:W-:Y:S01]  /*1e30*/  UTMALDG.3D [UR16], [UR32], desc[UR30] ;  /* 0x00001e10200075b4 */ /* 0x0003e20008011000 */
[----:B------:R1:W-:Y:S07]  /*1e40*/  UTMALDG.3D [UR8], [UR32], desc[UR30] ;  /* 0x00001e08200075b4 */ /* 0x0003ee0008011000 */
[----:B------:R-:W-:Y:S05]  /*1e50*/  BRA.U UP0, `(.L_x_32) ;  /* 0xfffffffd00487547 */ /* 0x000fea000b83ffff */
.L_x_27:
[C---:B-1----:R-:W-:Y:S01]  /*1e60*/  LEA R2, R16.reuse, UR4, 0x3 ;  /* 0x0000000410027c11 */ /* 0x042fe2000f8e18ff */
[----:B------:R-:W-:Y:S01]  /*1e70*/  NOP ;  /* 0x0000000000007918 */ /* 0x000fe20000000000 */
[----:B--2---:R-:W-:Y:S02]  /*1e80*/  SHF.L.U32 R3, R13, 0x1f, RZ ;  /* 0x0000001f0d037819 */ /* 0x004fe400000006ff */
[----:B------:R-:W-:Y:S02]  /*1e90*/  LEA R4, R16, UR4, 0x4 ;  /* 0x0000000410047c11 */ /* 0x000fe4000f8e20ff */
[----:B------:R-:W1:Y:S02]  /*1ea0*/  SYNCS.PHASECHK.TRANS64.TRYWAIT P0, [R2+URZ+0xf0], R3 ;  /* 0x0000f003020075a7 */ /* 0x000e6400080011ff */
[----:B-1----:R-:W-:Y:S05]  /*1eb0*/  @!P0 BRA `(.L_x_33) ;  /* 0x0000007400988947 */ /* 0x002fea0003800000 */
.L_x_135:
[----:B------:R-:W2:Y:S01]  /*1ec0*/  LDS.128 R4, [R4+0x180] ;  /* 0x0001800004047984 */ /* 0x000ea20000000c00 */
[----:B---3--:R-:W-:Y:S01]  /*1ed0*/  ISETP.GE.AND P0, PT, R40, 0x1, PT ;  /* 0x000000012800780c */ /* 0x008fe20003f06270 */
[----:B-1----:R-:W-:Y:S01]  /*1ee0*/  VIADD R2, R2, 0x100 ;  /* 0x0000010002027836 */ /* 0x002fe20000000000 */
[----:B------:R-:W-:Y:S01]  /*1ef0*/  @!PT LDS RZ, [RZ] ;  /* 0x00000000fffff984 */ /* 0x000fe20000000800 */
[----:B------:R-:W-:Y:S01]  /*1f00*/  @!PT LDS RZ, [RZ] ;  /* 0x00000000fffff984 */ /* 0x000fe20000000800 */
[----:B------:R-:W-:Y:S01]  /*1f10*/  @!PT LDS RZ, [RZ] ;  /* 0x00000000fffff984 */ /* 0x000fe20000000800 */
[----:B------:R-:W-:Y:S01]  /*1f20*/  @!PT LDS RZ, [RZ] ;  /* 0x00000000fffff984 */ /* 0x000fe20000000800 */
[----:B------:R1:W-:Y:S06]  /*1f30*/  MEMBAR.ALL.CTA ;  /* 0x0000000000007992 */ /* 0x0003ec0000008000 */
[----:B-1----:R-:W1:Y:S01]  /*1f40*/  FENCE.VIEW.ASYNC.S ;  /* 0x00000000000073c6 */ /* 0x002e620000000000 */
[----:B------:R-:W-:-:S04]  /*1f50*/  PRMT R2, RZ, 0x654, R2 ;  /* 0x00000654ff027816 */ /* 0x000fc80000000002 */
[----:B-1----:R1:W-:Y:S01]  /*1f60*/  SYNCS.ARRIVE.TRANS64.RED.A1T0 RZ, [R2+URZ], RZ ;  /* 0x000000ff02ff79a7 */ /* 0x0023e200081004ff */
[----:B--2---:R-:W-:-:S13]  /*1f70*/  LOP3.LUT P2, RZ, R6, 0x1, RZ, 0xc0, !PT ;  /* 0x0000000106ff7812 */ /* 0x004fda000784c0ff */
[----:B------:R-:W-:Y:S01]  /*1f80*/  @P2 SHF.R.U32.HI R3, RZ, 0x10, R5 ;  /* 0x00000010ff032819 */ /* 0x000fe20000011605 */
[----:B------:R-:W-:Y:S01]  /*1f90*/  VOTEU.ANY UP0, P2 ;  /* 0x0000000000ff7886 */ /* 0x000fe20001000100 */
[----:B------:R-:W-:Y:S02]  /*1fa0*/  @P2 MOV R10, R4 ;  /* 0x00000004000a2202 */ /* 0x000fe40000000f00 */
[----:B------:R-:W-:Y:S02]  /*1fb0*/  @P2 R2UR.BROADCAST UR8, R3 ;  /* 0x00000000030822ca */ /* 0x000fe400008e0000 */
[----:B------:R-:W-:-:S11]  /*1fc0*/  @P2 LOP3.LUT R9, R5, 0xffff, RZ, 0xc0, !PT ;  /* 0x0000ffff05092812 */ /* 0x000fd600078ec0ff */
[----:B------:R-:W-:Y:S01]  /*1fd0*/  @UP0 UMOV UR36, UR8 ;  /* 0x0000000800240c82 */ /* 0x000fe20008000000 */
[----:B-1----:R-:W-:Y:S05]  /*1fe0*/  @!P0 BRA `(.L_x_34) ;  /* 0x0000000000b88947 */ /* 0x002fea0003800000 */
[----:B------:R-:W4:Y:S01]  /*1ff0*/  LDC.64 R4, c[0x0][0xb18] ;  /* 0x0002c600ff047b82 */ /* 0x000f220000000a00 */
[----:B------:R-:W-:-:S07]  /*2000*/  ISETP.NE.AND P3, PT, R40, 0x1, PT ;  /* 0x000000012800780c */ /* 0x000fce0003f65270 */
[----:B------:R-:W1:Y:S08]  /*2010*/  LDC.64 R6, c[0x0][0xb10] ;  /* 0x0002c400ff067b82 */ /* 0x000e700000000a00 */
[----:B------:R-:W2:Y:S08]  /*2020*/  LDC R14, c[0x0][0xb20] ;  /* 0x0002c800ff0e7b82 */ /* 0x000eb00000000800 */
[----:B------:R-:W3:Y:S01]  /*2030*/  LDC R15, c[0x0][0xb0c] ;  /* 0x0002c300ff0f7b82 */ /* 0x000ee20000000800 */
[----:B----4-:R-:W-:Y:S01]  /*2040*/  IMAD.HI.U32 R19, R0, R5, RZ ;  /* 0x0000000500137227 */ /* 0x010fe200078e00ff */
[----:B------:R-:W-:-:S03]  /*2050*/  ISETP.NE.AND P0, PT, R4, 0x1, PT ;  /* 0x000000010400780c */ /* 0x000fc60003f05270 */
[----:B------:R-:W-:-:S03]  /*2060*/  IMAD.HI.U32 R5, R9, R5, RZ ;  /* 0x0000000509057227 */ /* 0x000fc600078e00ff */
[----:B------:R-:W4:Y:S01]  /*2070*/  LDC.64 R2, c[0x0][0xb28] ;  /* 0x0002ca00ff027b82 */ /* 0x000f220000000a00 */
[----:B-1----:R-:W-:-:S04]  /*2080*/  IMAD.HI.U32 R20, R8, R6, RZ ;  /* 0x0000000608147227 */ /* 0x002fc800078e00ff */
[----:B------:R-:W-:Y:S01]  /*2090*/  IMAD.HI.U32 R21, R10, R6, RZ ;  /* 0x000000060a157227 */ /* 0x000fe200078e00ff */
[----:B------:R-:W-:Y:S02]  /*20a0*/  SHF.R.U32.HI R20, RZ, R7, R20 ;  /* 0x00000007ff147219 */ /* 0x000fe40000011614 */
[-C--:B--2---:R-:W-:Y:S02]  /*20b0*/  SHF.R.U32.HI R19, RZ, R14.reuse, R19 ;  /* 0x0000000eff137219 */ /* 0x084fe40000011613 */
[----:B------:R-:W-:Y:S02]  /*20c0*/  SHF.R.U32.HI R5, RZ, R14, R5 ;  /* 0x0000000eff057219 */ /* 0x000fe40000011605 */
[----:B------:R-:W-:Y:S02]  /*20d0*/  SEL R19, R0, R19, !P0 ;  /* 0x0000001300137207 */ /* 0x000fe40004000000 */
[----:B------:R-:W-:Y:S02]  /*20e0*/  SHF.R.U32.HI R21, RZ, R7, R21 ;  /* 0x00000007ff157219 */ /* 0x000fe40000011615 */
[----:B---3--:R-:W-:-:S02]  /*20f0*/  ISETP.NE.AND P1, PT, R15, 0x1, PT ;  /* 0x000000010f00780c */ /* 0x008fc40003f25270 */
[----:B------:R-:W-:Y:S02]  /*2100*/  SEL R5, R9, R5, !P0 ;  /* 0x0000000509057207 */ /* 0x000fe40004000000 */
[----:B------:R-:W-:Y:S02]  /*2110*/  SEL R20, R8, R20, !P1 ;  /* 0x0000001408147207 */ /* 0x000fe40004800000 */
[----:B------:R-:W-:Y:S01]  /*2120*/  SEL R21, R10, R21, !P1 ;  /* 0x000000150a157207 */ /* 0x000fe20004800000 */
[----:B----4-:R-:W-:-:S04]  /*2130*/  IMAD.HI.U32 R18, R19, R2, RZ ;  /* 0x0000000213127227 */ /* 0x010fc800078e00ff */
        /* <DEDUP_REMOVED lines=10> */
[----:B------:R-:W-:-:S04]  /*21e0*/  @!P0 IMAD.HI.U32 R7, R21, R2, RZ ;  /* 0x0000000215078227 */ /* 0x000fc800078e00ff */
[----:B------:R-:W-:Y:S01]  /*21f0*/  IMAD.MOV R2, RZ, RZ, -R6 ;  /* 0x000000ffff027224 */ /* 0x000fe200078e0a06 */
[----:B------:R-:W-:Y:S02]  /*2200*/  @!P0 SHF.R.U32.HI R3, RZ, R3, R7 ;  /* 0x00000003ff038219 */ /* 0x000fe40000011607 */
[----:B------:R-:W-:Y:S01]  /*2210*/  IADD3 R7, PT, PT, -R5, RZ, RZ ;  /* 0x000000ff05077210 */ /* 0x000fe20007ffe1ff */
[----:B------:R-:W-:Y:S01]  /*2220*/  IMAD R2, R40, R2, R5 ;  /* 0x0000000228027224 */ /* 0x000fe200078e0205 */
        /* <DEDUP_REMOVED lines=10> */
.L_x_34:
[----:B------:R-:W1:Y:S02]  /*22d0*/  LDCU UR8, c[0x0][0xb30] ;  /* 0x00016600ff0877ac */ /* 0x000e640008000800 */
[----:B-1----:R-:W-:-:S09]  /*22e0*/  UISETP.NE.AND UP0, UPT, UR8, 0x1, UPT ;  /* 0x000000010800788c */ /* 0x002fd2000bf05270 */
[----:B------:R-:W-:Y:S05]  /*22f0*/  BRA.U UP0, `(.L_x_35) ;  /* 0x0000000100407547 */ /* 0x000fea000b800000 */
[----:B------:R-:W1:Y:S08]  /*2300*/  LDC.64 R4, c[0x0][0xb10] ;  /* 0x0002c400ff047b82 */ /* 0x000e700000000a00 */
[----:B------:R-:W2:Y:S08]  /*2310*/  LDC.64 R2, c[0x0][0xb18] ;  /* 0x0002c600ff027b82 */ /* 0x000eb00000000a00 */
[----:B------:R-:W3:Y:S08]  /*2320*/  LDC R6, c[0x0][0xb20] ;  /* 0x0002c800ff067b82 */ /* 0x000ef00000000800 */
[----:B------:R-:W4:Y:S01]  /*2330*/  LDC R7, c[0x0][0xb0c] ;  /* 0x0002c300ff077b82 */ /* 0x000f220000000800 */
[----:B-1----:R-:W-:-:S05]  /*2340*/  IMAD.HI.U32 R4, R10, R4, RZ ;  /* 0x000000040a047227 */ /* 0x002fca00078e00ff */
[----:B------:R-:W-:Y:S01]  /*2350*/  SHF.R.U32.HI R4, RZ, R5, R4 ;  /* 0x00000005ff047219 */ /* 0x000fe20000011604 */
[----:B--2---:R-:W-:Y:S01]  /*2360*/  IMAD.HI.U32 R3, R9, R3, RZ ;  /* 0x0000000309037227 */ /* 0x004fe200078e00ff */
[----:B------:R-:W-:-:S04]  /*2370*/  ISETP.NE.AND P0, PT, R2, 0x1, PT ;  /* 0x000000010200780c */ /* 0x000fc80003f05270 */
[----:B---3--:R-:W-:-:S04]  /*2380*/  SHF.R.U32.HI R3, RZ, R6, R3 ;  /* 0x00000006ff037219 */ /* 0x008fc80000011603 */
[----:B------:R-:W-:Y:S02]  /*2390*/  SEL R3, R9, R3, !P0 ;  /* 0x0000000309037207 */ /* 0x000fe40004000000 */
[----:B----4-:R-:W-:-:S04]  /*23a0*/  ISETP.NE.AND P1, PT, R7, 0x1, PT ;  /* 0x000000010700780c */ /* 0x010fc80003f25270 */
[----:B------:R-:W-:-:S05]  /*23b0*/  SEL R4, R10, R4, !P1 ;  /* 0x000000040a047207 */ /* 0x000fca0004800000 */
[----:B------:R-:W-:Y:S02]  /*23c0*/  IMAD.IADD R5, R3, 0x1, -R4 ;  /* 0x0000000103057824 */ /* 0x000fe400078e0a04 */
[----:B------:R-:W-:Y:S02]  /*23d0*/  IMAD.IADD R3, R4, 0x1, -R3 ;  /* 0x0000000104037824 */ /* 0x000fe400078e0a03 */
[----:B------:R-:W-:Y:S02]  /*23e0*/  IMAD R10, R5, R7, R10 ;  /* 0x00000007050a7224 */ /* 0x000fe400078e020a */
[----:B------:R-:W-:-:S07]  /*23f0*/  IMAD R9, R3, R2, R9 ;  /* 0x0000000203097224 */ /* 0x000fce00078e0209 */
.L_x_35:
[----:B------:R-:W-:Y:S01]  /*2400*/  VIADD R16, R16, 0x1 ;  /* 0x0000000110107836 */ /* 0x000fe20000000000 */
[----:B------:R-:W-:Y:S01]  /*2410*/  PLOP3.LUT P1, PT, PT, PT, PT, 0x80, 0x8 ;  /* 0x000000000008781c */ /* 0x000fe20003f2f070 */
[----:B------:R-:W-:Y:S02]  /*2420*/  IMAD.IADD R15, R10, 0x1, R95 ;  /* 0x000000010a0f7824 */ /* 0x000fe400078e025f */
[----:B------:R-:W-:Y:S01]  /*2430*/  IMAD.IADD R14, R9, 0x1, R94 ;  /* 0x00000001090e7824 */ /* 0x000fe200078e025e */
[----:B------:R-:W-:-:S04]  /*2440*/  ISETP.NE.AND P0, PT, R16, 0x2, PT ;  /* 0x000000021000780c */ /* 0x000fc80003f05270 */
[----:B------:R-:W-:Y:S02]  /*2450*/  SEL R2, RZ, 0x1, P0 ;  /* 0x00000001ff027807 */ /* 0x000fe40000000000 */
[----:B------:R-:W-:Y:S02]  /*2460*/  SEL R16, R16, RZ, P0 ;  /* 0x000000ff10107207 */ /* 0x000fe40000000000 */
[----:B------:R-:W-:Y:S01]  /*2470*/  LOP3.LUT R13, R13, R2, RZ, 0x3c, !PT ;  /* 0x000000020d0d7212 */ /* 0x000fe200078e3cff */
[----:B------:R-:W-:Y:S06]  /*2480*/  @P2 BRA `(.L_x_36) ;  /* 0xfffffff000682947 */ /* 0x000fec000383ffff */
[----:B------:R-:W-:Y:S01]  /*2490*/  UIADD3 UR4, UPT, UPT, UR4, 0x50, URZ ;  /* 0x0000005004047890 */ /* 0x000fe2000fffe0ff */
[----:B------:R-:W-:-:S03]  /*24a0*/  SHF.L.U32 R2, R17, 0x1f, RZ ;  /* 0x0000001f11027819 */ /* 0x000fc600000006ff */
[----:B------:R-:W-:-:S09]  /*24b0*/  ULEA UR5, UR6, UR4, 0x3 ;  /* 0x0000000406057291 */ /* 0x000fd2000f8e18ff */
[----:B------:R-:W1:Y:S02]  /*24c0*/  SYNCS.PHASECHK.TRANS64.TRYWAIT P0, [UR5], R2 ;  /* 0x00000002ff0075a7 */ /* 0x000e640008001105 */
[----:B-1----:R-:W-:Y:S05]  /*24d0*/  @!P0 BRA `(.L_x_37) ;  /* 0x0000007000248947 */ /* 0x002fea0003800000 */
.L_x_137:
[----:B------:R-:W-:-:S04]  /*24e0*/  UIADD3 UR6, UPT, UPT, UR6, 0x1, URZ ;  /* 0x0000000106067890 */ /* 0x000fc8000fffe0ff */
[----:B------:R-:W-:-:S04]  /*24f0*/  UISETP.NE.AND UP0, UPT, UR6, 0xa, UPT ;  /* 0x0000000a0600788c */ /* 0x000fc8000bf05270 */
[----:B------:R-:W-:Y:S02]  /*2500*/  USEL UR7, URZ, 0x1, UP0 ;  /* 0x00000001ff077887 */ /* 0x000fe40008000000 */
[----:B------:R-:W-:-:S04]  /*2510*/  USEL UR6, UR6, URZ, UP0 ;  /* 0x000000ff06067287 */ /* 0x000fc80008000000 */
[----:B------:R-:W-:Y:S01]  /*2520*/  ULEA UR5, UR6, UR4, 0x3 ;  /* 0x0000000406057291 */ /* 0x000fe2000f8e18ff */
[----:B-1----:R-:W-:-:S04]  /*2530*/  LOP3.LUT R2, R17, UR7, RZ, 0x3c, !PT ;  /* 0x0000000711027c12 */ /* 0x002fc8000f8e3cff */
[----:B------:R-:W-:-:S04]  /*2540*/  SHF.L.U32 R3, R2, 0x1f, RZ ;  /* 0x0000001f02037819 */ /* 0x000fc800000006ff */
[----:B------:R-:W1:Y:S02]  /*2550*/  SYNCS.PHASECHK.TRANS64.TRYWAIT P0, [UR5], R3 ;  /* 0x00000003ff0075a7 */ /* 0x000e640008001105 */
[----:B-1----:R-:W-:Y:S05]  /*2560*/  @!P0 BRA `(.L_x_38) ;  /* 0x0000007000188947 */ /* 0x002fea0003800000 */
.L_x_139:
[----:B------:R-:W-:-:S04]  /*2570*/  UIADD3 UR6, UPT, UPT, UR6, 0x1, URZ ;  /* 0x0000000106067890 */ /* 0x000fc8000fffe0ff */
[----:B------:R-:W-:-:S04]  /*2580*/  UISETP.NE.AND UP0, UPT, UR6, 0xa, UPT ;  /* 0x0000000a0600788c */ /* 0x000fc8000bf05270 */
[----:B------:R-:W-:Y:S02]  /*2590*/  USEL UR7, URZ, 0x1, UP0 ;  /* 0x00000001ff077887 */ /* 0x000fe40008000000 */
[----:B------:R-:W-:-:S04]  /*25a0*/  USEL UR6, UR6, URZ, UP0 ;  /* 0x000000ff06067287 */ /* 0x000fc80008000000 */
[----:B------:R-:W-:Y:S01]  /*25b0*/  ULEA UR5, UR6, UR4, 0x3 ;  /* 0x0000000406057291 */ /* 0x000fe2000f8e18ff */
[----:B------:R-:W-:-:S04]  /*25c0*/  LOP3.LUT R2, R2, UR7, RZ, 0x3c, !PT ;  /* 0x0000000702027c12 */ /* 0x000fc8000f8e3cff */
[----:B-1----:R-:W-:-:S04]  /*25d0*/  SHF.L.U32 R3, R2, 0x1f, RZ ;  /* 0x0000001f02037819 */ /* 0x002fc800000006ff */
[----:B------:R-:W1:Y:S02]  /*25e0*/  SYNCS.PHASECHK.TRANS64.TRYWAIT P0, [UR5], R3 ;  /* 0x00000003ff0075a7 */ /* 0x000e640008001105 */
[----:B-1----:R-:W-:Y:S05]  /*25f0*/  @!P0 BRA `(.L_x_39) ;  /* 0x00000070000c8947 */ /* 0x002fea0003800000 */
.L_x_141:
        /* <DEDUP_REMOVED lines=9> */
.L_x_143:
        /* <DEDUP_REMOVED lines=9> */
.L_x_145:
        /* <DEDUP_REMOVED lines=9> */
.L_x_147:
        /* <DEDUP_REMOVED lines=9> */
.L_x_149:
        /* <DEDUP_REMOVED lines=9> */
.L_x_151:
        /* <DEDUP_REMOVED lines=9> */
.L_x_153:
[----:B------:R-:W-:-:S04]  /*2960*/  UIADD3 UR6, UPT, UPT, UR6, 0x1, URZ ;  /* 0x0000000106067890 */ /* 0x000fc8000fffe0ff */
[----:B------:R-:W-:-:S04]  /*2970*/  UISETP.NE.AND UP0, UPT, UR6, 0xa, UPT ;  /* 0x0000000a0600788c */ /* 0x000fc8000bf05270 */
[----:B------:R-:W-:Y:S02]  /*2980*/  USEL UR5, URZ, 0x1, UP0 ;  /* 0x00000001ff057887 */ /* 0x000fe40008000000 */
[----:B------:R-:W-:-:S04]  /*2990*/  USEL UR6, UR6, URZ, UP0 ;  /* 0x000000ff06067287 */ /* 0x000fc80008000000 */
[----:B------:R-:W-:Y:S01]  /*29a0*/  ULEA UR6, UR6, UR4, 0x3 ;  /* 0x0000000406067291 */ /* 0x000fe2000f8e18ff */
[----:B------:R-:W-:-:S04]  /*29b0*/  LOP3.LUT R2, R2, UR5, RZ, 0x3c, !PT ;  /* 0x0000000502027c12 */ /* 0x000fc8000f8e3cff */
[----:B------:R-:W-:Y:S01]  /*29c0*/  SHF.L.U32 R2, R2, 0x1f, RZ ;  /* 0x0000001f02027819 */ /* 0x000fe200000006ff */
[----:B-1--4-:R-:W-:-:S07]  /*29d0*/  IMAD.U32 R0, RZ, RZ, UR6 ;  /* 0x00000006ff007e24 */ /* 0x012fce000f8e00ff */
.L_x_46:
[----:B-1----:R1:W2:Y:S02]  /*29e0*/  SYNCS.PHASECHK.TRANS64.TRYWAIT P0, [R0+URZ], R2 ;  /* 0x00000002000075a7 */ /* 0x0022a400080011ff */
[----:B--2---:R-:W-:Y:S05]  /*29f0*/  @!P0 NANOSLEEP.SYNCS 0x989680 ;  /* 0x009896800000895d */ /* 0x004fea0003900000 */
[----:B------:R-:W2:Y:S02]  /*2a00*/  @!P0 SYNCS.PHASECHK.TRANS64 P0, [R0+URZ], R2 ;  /* 0x00000002000085a7 */ /* 0x000ea400080010ff */
[----:B--2---:R-:W-:Y:S05]  /*2a10*/  @P0 EXIT ;  /* 0x000000000000094d */ /* 0x004fea0003800000 */
[----:B------:R-:W-:Y:S05]  /*2a20*/  BRA `(.L_x_46) ;  /* 0xfffffffc00ec7947 */ /* 0x000fea000383ffff */
.L_x_18:
[----:B------:R-:W-:-:S04]  /*2a30*/  UISETP.NE.AND UP1, UPT, UR37, URZ, UPT ;  /* 0x000000ff2500728c */ /* 0x000fc8000bf25270 */
[----:B------:R-:W-:-:S09]  /*2a40*/  UISETP.NE.OR UP1, UPT, UR8, 0x1, UP1 ;  /* 0x000000010800788c */ /* 0x000fd20008f25670 */
[----:B------:R-:W-:Y:S05]  /*2a50*/  BRA.U UP1, `(.L_x_47) ;  /* 0x0000000501487547 */ /* 0x000fea000b800000 */
[----:B------:R-:W-:Y:S01]  /*2a60*/  ISETP.NE.AND P2, PT, R2, RZ, PT ;  /* 0x000000ff0200720c */ /* 0x000fe20003f45270 */
[----:B------:R-:W-:Y:S01]  /*2a70*/  IMAD.MOV.U32 R12, RZ, RZ, 0x1 ;  /* 0x00000001ff0c7424 */ /* 0x000fe200078e00ff */
[----:B------:R-:W-:Y:S02]  /*2a80*/  CS2R R10, SRZ ;  /* 0x00000000000a7805 */ /* 0x000fe4000001ff00 */
[----:B------:R-:W-:Y:S01]  /*2a90*/  CS2R R8, SRZ ;  /* 0x0000000000087805 */ /* 0x000fe2000001ff00 */
[----:B------:R-:W-:Y:S01]  /*2aa0*/  UMOV UR4, 0x400 ;  /* 0x0000040000047882 */ /* 0x000fe20000000000 */
[----:B------:R-:W-:Y:S01]  /*2ab0*/  UMOV UR6, URZ ;  /* 0x000000ff00067c82 */ /* 0x000fe20008000000 */
[----:B------:R-:W-:-:S12]  /*2ac0*/  ULEA UR37, UR37, UR4, 0x18 ;  /* 0x0000000425257291 */ /* 0x000fd8000f8ec0ff */
.L_x_51:
[----:B------:R-:W-:Y:S02]  /*2ad0*/  LEA R0, R8, UR37, 0x3 ;  /* 0x0000002508007c11 */ /* 0x000fe4000f8e18ff */
[----:B------:R-:W-:-:S03]  /*2ae0*/  SHF.L.U32 R4, R9, 0x1f, RZ ;  /* 0x0000001f09047819 */ /* 0x000fc600000006ff */
[----:B------:R-:W-:Y:S01]  /*2af0*/  VIADD R5, R0, 0x160 ;  /* 0x0000016000057836 */ /* 0x000fe20000000000 */
[----:B------:R-:W1:Y:S02]  /*2b00*/  SYNCS.PHASECHK.TRANS64.TRYWAIT P0, [R0+URZ+0x150], R4 ;  /* 0x00015004000075a7 */ /* 0x000e6400080011ff */
[----:B-1----:R-:W-:Y:S05]  /*2b10*/  @!P0 BRA `(.L_x_48) ;  /* 0x0000006c006c8947 */ /* 0x002fea0003800000 */
.L_x_154:
[----:B------:R-:W-:Y:S01]  /*2b20*/  ULEA UR5, UR6, UR37, 0x3 ;  /* 0x0000002506057291 */ /* 0x000fe2000f8e18ff */
[----:B-1----:R-:W-:Y:S01]  /*2b30*/  PRMT R0, RZ, 0x654, R5 ;  /* 0x00000654ff007816 */ /* 0x002fe20000000005 */
[----:B------:R-:W-:Y:S01]  /*2b40*/  @!P2 IMAD.MOV.U32 R4, RZ, RZ, 0x10 ;  /* 0x00000010ff04a424 */ /* 0x000fe200078e00ff */
[----:B------:R-:W-:Y:S01]  /*2b50*/  SHF.L.U32 R5, R12, 0x1f, RZ ;  /* 0x0000001f0c057819 */ /* 0x000fe200000006ff */
[----:B------:R-:W-:Y:S01]  /*2b60*/  UIADD3 UR4, UPT, UPT, UR5, 0xf0, URZ ;  /* 0x000000f005047890 */ /* 0x000fe2000fffe0ff */
[----:B------:R1:W-:Y:S05]  /*2b70*/  SYNCS.ARRIVE.TRANS64.RED.A1T0 RZ, [R0+URZ], RZ ;  /* 0x000000ff00ff79a7 */ /* 0x0003ea00081004ff */
[----:B------:R-:W-:Y:S01]  /*2b80*/  IMAD.U32 R6, RZ, RZ, UR4 ;  /* 0x00000004ff067e24 */ /* 0x000fe2000f8e00ff */
[----:B------:R-:W2:Y:S04]  /*2b90*/  SYNCS.PHASECHK.TRANS64.TRYWAIT P0, [UR5+0x100], R5 ;  /* 0x00010005ff0075a7 */ /* 0x000ea80008001105 */
[----:B------:R-:W-:Y:S01]  /*2ba0*/  PRMT R6, R2, 0x654, R6 ;  /* 0x0000065402067816 */ /* 0x000fe20000000006 */
[----:B-12---:R-:W-:Y:S06]  /*2bb0*/  @!P0 BRA `(.L_x_49) ;  /* 0x0000006c00588947 */ /* 0x006fec0003800000 */
.L_x_156:
[----:B------:R-:W-:Y:S01]  /*2bc0*/  ULEA UR4, UR6, UR37, 0x4 ;  /* 0x0000002506047291 */ /* 0x000fe2000f8e20ff */
[----:B------:R-:W-:Y:S01]  /*2bd0*/  SEL R3, R6, R3, !P2 ;  /* 0x0000000306037207 */ /* 0x000fe20005000000 */
[----:B------:R-:W-:Y:S01]  /*2be0*/  UIADD3 UR5, UPT, UPT, UR5, 0xf0, URZ ;  /* 0x000000f005057890 */ /* 0x000fe2000fffe0ff */
[----:B-1----:R-:W-:Y:S01]  /*2bf0*/  LEA R0, R11, UR37, 0x3 ;  /* 0x000000250b007c11 */ /* 0x002fe2000f8e18ff */
[----:B------:R-:W-:Y:S01]  /*2c00*/  UIADD3 UR4, UPT, UPT, UR4, 0x180, URZ ;  /* 0x0000018004047890 */ /* 0x000fe2000fffe0ff */
[----:B------:R1:W-:Y:S01]  /*2c10*/  @!P2 SYNCS.ARRIVE.TRANS64.RED RZ, [R3+URZ], R4 ;  /* 0x0000000403ffa9a7 */ /* 0x0003e200080004ff */
[----:B------:R-:W-:Y:S01]  /*2c20*/  UIADD3 UR6, UPT, UPT, UR6, 0x1, URZ ;  /* 0x0000000106067890 */ /* 0x000fe2000fffe0ff */
[----:B------:R-:W-:-:S03]  /*2c30*/  VIADD R8, R8, 0x1 ;  /* 0x0000000108087836 */ /* 0x000fc60000000000 */
[----:B------:R-:W-:Y:S02]  /*2c40*/  UISETP.NE.AND UP0, UPT, UR6, 0x2, UPT ;  /* 0x000000020600788c */ /* 0x000fe4000bf05270 */
[----:B------:R-:W-:Y:S01]  /*2c50*/  ISETP.NE.AND P0, PT, R8, 0x2, PT ;  /* 0x000000020800780c */ /* 0x000fe20003f05270 */
[----:B------:R-:W-:Y:S06]  /*2c60*/  UGETNEXTWORKID.BROADCAST [UR4], [UR5] ;  /* 0x00000000040073ca */ /* 0x000fec0008000100 */
[----:B------:R-:W-:Y:S02]  /*2c70*/  USEL UR4, URZ, 0x1, UP0 ;  /* 0x00000001ff047887 */ /* 0x000fe40008000000 */
[----:B------:R-:W-:-:S04]  /*2c80*/  USEL UR6, UR6, URZ, UP0 ;  /* 0x000000ff06067287 */ /* 0x000fc80008000000 */
[----:B------:R-:W-:Y:S02]  /*2c90*/  LOP3.LUT R12, R12, UR4, RZ, 0x3c, !PT ;  /* 0x000000040c0c7c12 */ /* 0x000fe4000f8e3cff */
[----:B-1----:R-:W-:-:S04]  /*2ca0*/  SHF.L.U32 R4, R10, 0x1f, RZ ;  /* 0x0000001f0a047819 */ /* 0x002fc800000006ff */
[----:B------:R-:W1:Y:S02]  /*2cb0*/  SYNCS.PHASECHK.TRANS64.TRYWAIT P1, [R0+URZ+0xf0], R4 ;  /* 0x0000f004000075a7 */ /* 0x000e6400080211ff */
[----:B-1----:R-:W-:Y:S05]  /*2cc0*/  @!P1 BRA `(.L_x_50) ;  /* 0x0000006c002c9947 */ /* 0x002fea0003800000 */
.L_x_157:
[C---:B-1----:R-:W-:Y:S01]  /*2cd0*/  LEA R4, R11.reuse, UR37, 0x4 ;  /* 0x000000250b047c11 */ /* 0x042fe2000f8e20ff */
[----:B------:R-:W-:Y:S01]  /*2ce0*/  VIADD R0, R0, 0x100 ;  /* 0x0000010000007836 */ /* 0x000fe20000000000 */
[----:B------:R-:W-:Y:S01]  /*2cf0*/  SEL R8, R8, RZ, P0 ;  /* 0x000000ff08087207 */ /* 0x000fe20000000000 */
[----:B------:R-:W-:-:S03]  /*2d00*/  VIADD R11, R11, 0x1 ;  /* 0x000000010b0b7836 */ /* 0x000fc60000000000 */
[----:B------:R-:W1:Y:S01]  /*2d10*/  LDS.128 R4, [R4+0x180] ;  /* 0x0001800004047984 */ /* 0x000e620000000c00 */
[----:B------:R-:W-:Y:S02]  /*2d20*/  PRMT R0, RZ, 0x654, R0 ;  /* 0x00000654ff007816 */ /* 0x000fe40000000000 */
[C---:B------:R-:W-:Y:S01]  /*2d30*/  ISETP.NE.AND P1, PT, R11.reuse, 0x2, PT ;  /* 0x000000020b00780c */ /* 0x040fe20003f25270 */
[----:B------:R-:W-:Y:S01]  /*2d40*/  @!PT LDS RZ, [RZ] ;  /* 0x00000000fffff984 */ /* 0x000fe20000000800 */
[----:B------:R-:W-:Y:S01]  /*2d50*/  @!PT LDS RZ, [RZ] ;  /* 0x00000000fffff984 */ /* 0x000fe20000000800 */
[----:B------:R-:W-:Y:S01]  /*2d60*/  @!PT LDS RZ, [RZ] ;  /* 0x00000000fffff984 */ /* 0x000fe20000000800 */
[----:B------:R-:W-:Y:S01]  /*2d70*/  @!PT LDS RZ, [RZ] ;  /* 0x00000000fffff984 */ /* 0x000fe20000000800 */
[----:B------:R2:W-:Y:S06]  /*2d80*/  MEMBAR.ALL.CTA ;  /* 0x0000000000007992 */ /* 0x0005ec0000008000 */
[----:B--2---:R-:W2:Y:S01]  /*2d90*/  FENCE.VIEW.ASYNC.S ;  /* 0x00000000000073c6 */ /* 0x004ea20000000000 */
[----:B------:R-:W-:Y:S01]  /*2da0*/  SEL R11, R11, RZ, P1 ;  /* 0x000000ff0b0b7207 */ /* 0x000fe20000800000 */
[----:B--2---:R2:W-:Y:S01]  /*2db0*/  SYNCS.ARRIVE.TRANS64.RED.A1T0 RZ, [R0+URZ], RZ ;  /* 0x000000ff00ff79a7 */ /* 0x0045e200081004ff */
[----:B-1----:R-:W-:-:S02]  /*2dc0*/  LOP3.LUT P3, RZ, R6, 0x1, RZ, 0xc0, !PT ;  /* 0x0000000106ff7812 */ /* 0x002fc4000786c0ff */
[----:B------:R-:W-:-:S04]  /*2dd0*/  SEL R4, RZ, 0x1, P1 ;  /* 0x00000001ff047807 */ /* 0x000fc80000800000 */
[----:B------:R-:W-:Y:S02]  /*2de0*/  LOP3.LUT R10, R10, R4, RZ, 0x3c, !PT ;  /* 0x000000040a0a7212 */ /* 0x000fe400078e3cff */
[----:B--2---:R-:W-:-:S04]  /*2df0*/  SEL R0, RZ, 0x1, P0 ;  /* 0x00000001ff007807 */ /* 0x004fc80000000000 */
[----:B------:R-:W-:Y:S01]  /*2e00*/  LOP3.LUT R9, R9, R0, RZ, 0x3c, !PT ;  /* 0x0000000009097212 */ /* 0x000fe200078e3cff */
[----:B------:R-:W-:Y:S06]  /*2e10*/  @P3 BRA `(.L_x_51) ;  /* 0xfffffffc002c3947 */ /* 0x000fec000383ffff */
[----:B------:R-:W-:Y:S01]  /*2e20*/  ULEA UR5, UR6, UR37, 0x3 ;  /* 0x0000002506057291 */ /* 0x000fe2000f8e18ff */
[----:B------:R-:W-:-:S08]  /*2e30*/  SHF.L.U32 R2, R12, 0x1f, RZ ;  /* 0x0000001f0c027819 */ /* 0x000fd000000006ff */
[----:B------:R-:W1:Y:S02]  /*2e40*/  SYNCS.PHASECHK.TRANS64 P0, [UR5+0x100], R2 ;  /* 0x00010002ff0075a7 */ /* 0x000e640008001005 */
[----:B-1----:R-:W-:Y:S05]  /*2e50*/  @P0 BRA `(.L_x_52) ;  /* 0x0000000000080947 */ /* 0x002fea0003800000 */
[----:B------:R-:W1:Y:S02]  /*2e60*/  SYNCS.PHASECHK.TRANS64.TRYWAIT P0, [UR5+0x100], R2 ;  /* 0x00010002ff0075a7 */ /* 0x000e640008001105 */
[----:B-1----:R-:W-:Y:S05]  /*2e70*/  @!P0 BRA `(.L_x_53) ;  /* 0x0000006800d48947 */ /* 0x002fea0003800000 */
.L_x_52:
[----:B------:R-:W-:-:S04]  /*2e80*/  UIADD3 UR4, UPT, UPT, UR6, 0x1, URZ ;  /* 0x0000000106047890 */ /* 0x000fc8000fffe0ff */
[----:B------:R-:W-:-:S04]  /*2e90*/  UISETP.NE.AND UP0, UPT, UR4, 0x2, UPT ;  /* 0x000000020400788c */ /* 0x000fc8000bf05270 */
[----:B------:R-:W-:Y:S02]  /*2ea0*/  USEL UR7, URZ, 0x1, UP0 ;  /* 0x00000001ff077887 */ /* 0x000fe40008000000 */
[----:B------:R-:W-:-:S04]  /*2eb0*/  USEL UR4, UR4, URZ, UP0 ;  /* 0x000000ff04047287 */ /* 0x000fc80008000000 */
[----:B------:R-:W-:Y:S01]  /*2ec0*/  ULEA UR4, UR4, UR37, 0x3 ;  /* 0x0000002504047291 */ /* 0x000fe2000f8e18ff */
[----:B-1----:R-:W-:-:S04]  /*2ed0*/  LOP3.LUT R2, R12, UR7, RZ, 0x3c, !PT ;  /* 0x000000070c027c12 */ /* 0x002fc8000f8e3cff */
[----:B------:R-:W-:-:S04]  /*2ee0*/  SHF.L.U32 R0, R2, 0x1f, RZ ;  /* 0x0000001f02007819 */ /* 0x000fc800000006ff */
[----:B------:R-:W1:Y:S02]  /*2ef0*/  SYNCS.PHASECHK.TRANS64 P0, [UR4+0x100], R0 ;  /* 0x00010000ff0075a7 */ /* 0x000e640008001004 */
[----:B-1----:R-:W-:Y:S05]  /*2f00*/  @P0 EXIT ;  /* 0x000000000000094d */ /* 0x002fea0003800000 */
[----:B------:R-:W-:Y:S02]  /*2f10*/  SHF.L.U32 R2, R2, 0x1f, RZ ;  /* 0x0000001f02027819 */ /* 0x000fe400000006ff */
[----:B------:R-:W-:-:S07]  /*2f20*/  MOV R0, UR4 ;  /* 0x0000000400007c02 */ /* 0x000fce0008000f00 */
.L_x_54:
[----:B-1----:R1:W2:Y:S02]  /*2f30*/  SYNCS.PHASECHK.TRANS64.TRYWAIT P0, [R0+URZ+0x100], R2 ;  /* 0x00010002000075a7 */ /* 0x0022a400080011ff */
[----:B--2---:R-:W-:Y:S05]  /*2f40*/  @!P0 NANOSLEEP.SYNCS 0x989680 ;  /* 0x009896800000895d */ /* 0x004fea0003900000 */
[----:B------:R-:W2:Y:S02]  /*2f50*/  @!P0 SYNCS.PHASECHK.TRANS64 P0, [R0+URZ+0x100], R2 ;  /* 0x00010002000085a7 */ /* 0x000ea400080010ff */
[----:B--2---:R-:W-:Y:S05]  /*2f60*/  @P0 EXIT ;  /* 0x000000000000094d */ /* 0x004fea0003800000 */
[----:B------:R-:W-:Y:S05]  /*2f70*/  BRA `(.L_x_54) ;  /* 0xfffffffc00ec7947 */ /* 0x000fea000383ffff */
.L_x_47:
[----:B------:R-:W-:-:S09]  /*2f80*/  UISETP.NE.AND UP1, UPT, UR8, URZ, UPT ;  /* 0x000000ff0800728c */ /* 0x000fd2000bf25270 */
[----:B------:R-:W-:Y:S05]  /*2f90*/  BRA.U UP1, `(.L_x_55) ;  /* 0x0000000d01907547 */ /* 0x000fea000b800000 */
[----:B------:R-:W-:Y:S01]  /*2fa0*/  UMOV UR4, 0x40 ;  /* 0x0000004000047882 */ /* 0x000fe20000000000 */
[----:B------:R-:W-:Y:S01]  /*2fb0*/  NOP ;  /* 0x0000000000007918 */ /* 0x000fe20000000000 */
[----:B------:R-:W-:Y:S01]  /*2fc0*/  ULEA UR4, UR37, UR4, 0x18 ;  /* 0x0000000425047291 */ /* 0x000fe2000f8ec0ff */
[----:B------:R-:W-:Y:S02]  /*2fd0*/  UMOV UR5, 0x400 ;  /* 0x0000040000057882 */ /* 0x000fe40000000000 */
[----:B------:R-:W-:-:S06]  /*2fe0*/  ULEA UR37, UR37, UR5, 0x18 ;  /* 0x0000000525257291 */ /* 0x000fcc000f8ec0ff */
[----:B------:R-:W1:Y:S02]  /*2ff0*/  LDS.U8 R0, [UR4+0x1c] ;  /* 0x00001c04ff007984 */ /* 0x000e640008000000 */
[----:B-1----:R-:W-:-:S13]  /*3000*/  ISETP.NE.AND P0, PT, R0, RZ, PT ;  /* 0x000000ff0000720c */ /* 0x002fda0003f05270 */
[----:B------:R-:W-:Y:S05]  /*3010*/  @P0 BRA `(.L_x_56) ;  /* 0x0000000000580947 */ /* 0x000fea0003800000 */
[----:B------:R-:W-:-:S13]  /*3020*/  ELECT P0, URZ, PT ;  /* 0x0000000000ff782f */ /* 0x000fda0003800000 */
[----:B------:R-:W-:Y:S05]  /*3030*/  @!P0 BRA `(.L_x_57) ;  /* 0x0000000000608947 */ /* 0x000fea0003800000 */
[----:B------:R-:W-:Y:S01]  /*3040*/  UMOV UR5, 0x10 ;  /* 0x0000001000057882 */ /* 0x000fe20000000000 */
[----:B------:R-:W-:Y:S01]  /*3050*/  HFMA2 R0, -RZ, RZ, 0, 5.9604644775390625e-08 ;  /* 0x00000001ff007431 */ /* 0x000fe200000001ff */
[----:B------:R-:W-:-:S03]  /*3060*/  MOV R2, 0xffff ;  /* 0x0000ffff00027802 */ /* 0x000fc60000000f00 */
[----:B------:R-:W-:Y:S04]  /*3070*/  DEPBAR.LE SB1, 0x36 ;  /* 0x00009d800000791a */ /* 0x000fe80000000000 */
[----:B------:R-:W1:Y:S02]  /*3080*/  UTCATOMSWS.FIND_AND_SET.ALIGN UP0, UR5, UR5 ;  /* 0x00000005000575e3 */ /* 0x000e640008000800 */
[----:B-1----:R-:W-:Y:S01]  /*3090*/  MOV R3, UR5 ;  /* 0x0000000500037c02 */ /* 0x002fe20008000f00 */
[----:B------:R-:W-:Y:S06]  /*30a0*/  BRA.U UP0, `(.L_x_58) ;  /* 0x0000000100187547 */ /* 0x000fec000b800000 */
.L_x_59:
[----:B------:R-:W-:Y:S05]  /*30b0*/  NANOSLEEP 0x64 ;  /* 0x000000640000795d */ /* 0x000fea0003800000 */
[----:B------:R-:W-:-:S05]  /*30c0*/  UMOV UR5, 0x10 ;  /* 0x0000001000057882 */ /* 0x000fca0000000000 */
[----:B------:R-:W-:Y:S04]  /*30d0*/  DEPBAR.LE SB1, 0x36 ;  /* 0x00009d800000791a */ /* 0x000fe80000000000 */
[----:B------:R-:W1:Y:S02]  /*30e0*/  UTCATOMSWS.FIND_AND_SET.ALIGN UP0, UR5, UR5 ;  /* 0x00000005000575e3 */ /* 0x000e640008000800 */
[----:B-1----:R-:W-:Y:S01]  /*30f0*/  MOV R3, UR5 ;  /* 0x0000000500037c02 */ /* 0x002fe20008000f00 */
[----:B------:R-:W-:Y:S05]  /*3100*/  BRA.U !UP0, `(.L_x_59) ;  /* 0xfffffffd08e87547 */ /* 0x000fea000b83ffff */
.L_x_58:
[-C--:B------:R-:W-:Y:S02]  /*3110*/  SHF.L.U32 R2, R2, R3.reuse, RZ ;  /* 0x0000000302027219 */ /* 0x080fe400000006ff */
[----:B------:R-:W-:Y:S01]  /*3120*/  SHF.L.U32 R0, R0, R3, RZ ;  /* 0x0000000300007219 */ /* 0x000fe200000006ff */
[----:B------:R-:W-:Y:S02]  /*3130*/  IMAD.SHL.U32 R3, R3, 0x20, RZ ;  /* 0x0000002003037824 */ /* 0x000fe400078e00ff */
[----:B------:R1:W-:Y:S04]  /*3140*/  ATOMS.OR RZ, [UR4+0x14], R2 ;  /* 0x00001402ffff798c */ /* 0x0003e8000b000004 */
[----:B------:R1:W-:Y:S04]  /*3150*/  ATOMS.OR RZ, [UR4+0x18], R0 ;  /* 0x00001800ffff798c */ /* 0x0003e8000b000004 */
[----:B------:R1:W-:Y:S01]  /*3160*/  STS [UR37+0x1a0], R3 ;  /* 0x0001a003ff007988 */ /* 0x0003e20008000825 */
[----:B------:R-:W-:Y:S05]  /*3170*/  BRA `(.L_x_57) ;  /* 0x0000000000107947 */ /* 0x000fea0003800000 */
.L_x_56:
[----:B------:R-:W-:Y:S02]  /*3180*/  MOV R0, 0xffffffff ;  /* 0xffffffff00007802 */ /* 0x000fe40000000f00 */
[----:B------:R-:W-:-:S03]  /*3190*/  MOV R2, 0x31c0 ;  /* 0x000031c000027802 */ /* 0x000fc60000000f00 */
[----:B------:R1:W-:Y:S04]  /*31a0*/  STS [UR37+0x1a0], R0 ;  /* 0x0001a000ff007988 */ /* 0x0003e80008000825 */
[----:B-1-3-5:R-:W-:Y:S05]  /*31b0*/  CALL.REL.NOINC `($__internal_1_$__cuda_sm10x_tcgen05_guardrail_trap_phase_invalid_during_alloc) ;  /* 0x0000007000187944 */ /* 0x02afea0003c00000 */
.L_x_57:
[----:B------:R-:W-:Y:S05]  /*31c0*/  WARPSYNC.ALL ;  /* 0x0000000000007948 */ /* 0x000fea0003800000 */
[----:B------:R-:W2:Y:S01]  /*31d0*/  S2UR UR6, SR_CgaCtaId ;  /* 0x00000000000679c3 */ /* 0x000ea20000008800 */
[----:B------:R-:W-:Y:S01]  /*31e0*/  UMOV UR4, 0x400 ;  /* 0x0000040000047882 */ /* 0x000fe20000000000 */
[----:B------:R-:W-:-:S06]  /*31f0*/  NOP ;  /* 0x0000000000007918 */ /* 0x000fcc0000000000 */
[----:B------:R-:W-:Y:S06]  /*3200*/  BAR.ARV 0x6, 0xa0 ;  /* 0x0182800000007b1d */ /* 0x000fec0000002000 */
[----:B------:R-:W4:Y:S01]  /*3210*/  LDCU UR7, c[0x0][0x38c] ;  /* 0x00007180ff0777ac */ /* 0x000f220008000800 */
[----:B------:R-:W-:Y:S01]  /*3220*/  IMAD.MOV.U32 R11, RZ, RZ, 0x1 ;  /* 0x00000001ff0b7424 */ /* 0x000fe200078e00ff */
[----:B------:R-:W-:Y:S01]  /*3230*/  CS2R R8, SRZ ;  /* 0x0000000000087805 */ /* 0x000fe2000001ff00 */
[----:B------:R-:W-:Y:S01]  /*3240*/  IMAD.MOV.U32 R10, RZ, RZ, RZ ;  /* 0x000000ffff0a7224 */ /* 0x000fe200078e00ff */
[----:B------:R-:W-:Y:S01]  /*3250*/  UMOV UR17, URZ ;  /* 0x000000ff00117c82 */ /* 0x000fe20008000000 */
[----:B------:R-:W-:Y:S01]  /*3260*/  UMOV UR16, URZ ;  /* 0x000000ff00107c82 */ /* 0x000fe20008000000 */
[----:B------:R-:W-:Y:S01]  /*3270*/  UMOV UR22, 0x0 ;  /* 0x0000000000167882 */ /* 0x000fe20000000000 */
[----:B------:R-:W-:Y:S01]  /*3280*/  UMOV UR23, 0x4418010 ;  /* 0x0441801000177882 */ /* 0x000fe20000000000 */
[----:B------:R-:W-:Y:S01]  /*3290*/  UMOV UR20, 0x0 ;  /* 0x0000000000147882 */ /* 0x000fe20000000000 */
[----:B------:R-:W-:Y:S01]  /*32a0*/  UMOV UR21, 0x4418010 ;  /* 0x0441801000157882 */ /* 0x000fe20000000000 */
[----:B--2---:R-:W-:Y:S01]  /*32b0*/  ULEA UR6, UR6, UR4, 0x18 ;  /* 0x0000000406067291 */ /* 0x004fe2000f8ec0ff */
[----:B------:R-:W2:Y:S03]  /*32c0*/  LDCU UR4, c[0x0][0x38c] ;  /* 0x00007180ff0477ac */ /* 0x000ea60008000800 */
[----:B------:R-:W-:-:S02]  /*32d0*/  UIADD3 UR11, UPT, UPT, UR6, 0x10400, URZ ;  /* 0x00010400060b7890 */ /* 0x000fc4000fffe0ff */
[----:B----4-:R-:W-:-:S03]  /*32e0*/  UIADD3 UR7, UPT, UPT, UR7, 0x3f, URZ ;  /* 0x0000003f07077890 */ /* 0x010fc6000fffe0ff */
[----:B-1----:R-:W1:Y:S01]  /*32f0*/  LDS R0, [UR6+0x1a0] ;  /* 0x0001a006ff007984 */ /* 0x002e620008000800 */
[----:B------:R-:W-:Y:S02]  /*3300*/  UIADD3 UR18, UPT, UPT, UR6, 0x6400, URZ ;  /* 0x0000640006127890 */ /* 0x000fe4000fffe0ff */
[----:B------:R-:W-:Y:S02]  /*3310*/  USHF.R.S32.HI UR5, URZ, 0x1f, UR7 ;  /* 0x0000001fff057899 */ /* 0x000fe40008011407 */
[----:B------:R-:W-:Y:S02]  /*3320*/  USHF.R.U32.HI UR11, URZ, 0x4, UR11 ;  /* 0x00000004ff0b7899 */ /* 0x000fe4000801160b */
[----:B------:R-:W-:Y:S02]  /*3330*/  ULEA.HI UR5, UR5, UR7, URZ, 0x6 ;  /* 0x0000000705057291 */ /* 0x000fe4000f8f30ff */
[----:B------:R-:W-:Y:S02]  /*3340*/  USHF.R.U32.HI UR18, URZ, 0x4, UR18 ;  /* 0x00000004ff127899 */ /* 0x000fe40008011612 */
[----:B------:R-:W-:-:S02]  /*3350*/  USHF.R.S32.HI UR5, URZ, 0x6, UR5 ;  /* 0x00000006ff057899 */ /* 0x000fc40008011405 */
[----:B------:R-:W-:Y:S02]  /*3360*/  ULOP3.LUT UR11, UR11, 0x3fff, URZ, 0xc0, !UPT ;  /* 0x00003fff0b0b7892 */ /* 0x000fe4000f8ec0ff */
[----:B------:R-:W-:Y:S02]  /*3370*/  UISETP.LT.AND UP0, UPT, UR5, 0x1, UPT ;  /* 0x000000010500788c */ /* 0x000fe4000bf01270 */
[----:B------:R-:W-:Y:S02]  /*3380*/  ULOP3.LUT UR18, UR18, 0x3fff, URZ, 0xc0, !UPT ;  /* 0x00003fff12127892 */ /* 0x000fe4000f8ec0ff */
[----:B------:R-:W-:Y:S02]  /*3390*/  USEL UR10, UR5, 0x1, !UP0 ;  /* 0x00000001050a7887 */ /* 0x000fe4000c000000 */
[----:B------:R-:W-:Y:S02]  /*33a0*/  ULOP3.LUT UR11, UR11, 0x2000000, URZ, 0xfc, !UPT ;  /* 0x020000000b0b7892 */ /* 0x000fe4000f8efcff */
[----:B------:R-:W-:-:S02]  /*33b0*/  UIADD3 UR10, UPT, UPT, -UR10, URZ, URZ ;  /* 0x000000ff0a0a7290 */ /* 0x000fc4000fffe1ff */
[----:B--2---:R-:W-:Y:S01]  /*33c0*/  UISETP.GE.AND UP3, UPT, UR4, 0x1, UPT ;  /* 0x000000010400788c */ /* 0x004fe2000bf66270 */
[----:B-1----:R-:W-:-:S15]  /*33d0*/  R2UR UR19, R0 ;  /* 0x00000000001372ca */ /* 0x002fde00000e0000 */
.L_x_66:
[----:B------:R-:W-:Y:S02]  /*33e0*/  LEA R0, R10, UR6, 0x3 ;  /* 0x000000060a007c11 */ /* 0x000fe4000f8e18ff */
[----:B------:R-:W-:Y:S02]  /*33f0*/  SHF.L.U32 R2, R9, 0x1f, RZ ;  /* 0x0000001f09027819 */ /* 0x000fe400000006ff */
[----:B------:R-:W-:Y:S01]  /*3400*/  PLOP3.LUT P0, PT, PT, PT, UP3, 0x80, 0x8 ;  /* 0x000000000008781c */ /* 0x000fe20003f0f038 */
[----:B------:R-:W-:Y:S01]  /*3410*/  VIADD R3, R0, 0x100 ;  /* 0x0000010000037836 */ /* 0x000fe20000000000 */
[----:B-1----:R-:W1:Y:S02]  /*3420*/  SYNCS.PHASECHK.TRANS64.TRYWAIT P1, [R0+URZ+0xf0], R2 ;  /* 0x0000f002000075a7 */ /* 0x002e6400080211ff */
[----:B-1--4-:R-:W-:Y:S09]  /*3430*/  @!P1 BRA `(.L_x_60) ;  /* 0x00000064007c9947 */ /* 0x012ff20003800000 */
.L_x_159:
[----:B------:R-:W-:Y:S01]  /*3440*/  LEA R4, R10, UR6, 0x4 ;  /* 0x000000060a047c11 */ /* 0x000fe2000f8e20ff */
[----:B------:R-:W-:Y:S01]  /*3450*/  @UP3 ULEA UR4, UR16, UR6, 0x3 ;  /* 0x0000000610043291 */ /* 0x000fe2000f8e18ff */
[----:B------:R-:W-:Y:S01]  /*3460*/  PLOP3.LUT P2, PT, PT, PT, PT, 0x80, 0x8 ;  /* 0x000000000008781c */ /* 0x000fe20003f4f070 */
[----:B------:R-:W-:Y:S01]  /*3470*/  ULEA UR8, UR17, UR6, 0x3 ;  /* 0x0000000611087291 */ /* 0x000fe2000f8e18ff */
[----:B------:R-:W-:Y:S02]  /*3480*/  PRMT R3, RZ, 0x654, R3 ;  /* 0x00000654ff037816 */ /* 0x000fe40000000003 */
[----:B------:R-:W2:Y:S01]  /*3490*/  LDS.128 R4, [R4+0x180] ;  /* 0x0001800004047984 */ /* 0x000ea20000000c00 */
[----:B-1----:R-:W-:Y:S02]  /*34a0*/  @P0 SHF.L.U32 R2, R8, 0x1f, RZ ;  /* 0x0000001f08020819 */ /* 0x002fe400000006ff */
[----:B------:R-:W-:Y:S01]  /*34b0*/  SHF.L.U32 R0, R11, 0x1f, RZ ;  /* 0x0000001f0b007819 */ /* 0x000fe200000006ff */
[----:B------:R-:W-:Y:S01]  /*34c0*/  @!PT LDS RZ, [RZ] ;  /* 0x00000000fffff984 */ /* 0x000fe20000000800 */
[----:B------:R-:W-:Y:S01]  /*34d0*/  @!PT LDS RZ, [RZ] ;  /* 0x00000000fffff984 */ /* 0x000fe20000000800 */
[----:B------:R-:W-:Y:S01]  /*34e0*/  @!PT LDS RZ, [RZ] ;  /* 0x00000000fffff984 */ /* 0x000fe20000000800 */
[----:B------:R-:W-:Y:S01]  /*34f0*/  @!PT LDS RZ, [RZ] ;  /* 0x00000000fffff984 */ /* 0x000fe20000000800 */
[----:B------:R1:W-:Y:S06]  /*3500*/  MEMBAR.ALL.CTA ;  /* 0x0000000000007992 */ /* 0x0003ec0000008000 */
[----:B-1----:R-:W1:Y:S02]  /*3510*/  FENCE.VIEW.ASYNC.S ;  /* 0x00000000000073c6 */ /* 0x002e640000000000 */
[----:B-1----:R1:W-:Y:S01]  /*3520*/  SYNCS.ARRIVE.TRANS64.RED.A1T0 RZ, [R3+URZ], RZ ;  /* 0x000000ff03ff79a7 */ /* 0x0023e200081004ff */
[----:B------:R1:W4:Y:S01]  /*3530*/  @P0 SYNCS.PHASECHK.TRANS64.TRYWAIT P2, [UR4], R2 ;  /* 0x00000002ff0005a7 */ /* 0x0003220008041104 */
[----:B------:R-:W-:Y:S01]  /*3540*/  ULEA.HI UR4, UR17, UR17, URZ, 0x1 ;  /* 0x0000001111047291 */ /* 0x000fe2000f8f08ff */
[----:B--2---:R-:W-:-:S03]  /*3550*/  LOP3.LUT P1, RZ, R6, 0x1, RZ, 0xc0, !PT ;  /* 0x0000000106ff7812 */ /* 0x004fc6000782c0ff */
[----:B------:R-:W-:Y:S02]  /*3560*/  USHF.L.U32 UR9, UR4, 0x7, URZ ;  /* 0x0000000704097899 */ /* 0x000fe400080006ff */
[----:B------:R-:W-:Y:S02]  /*3570*/  ULOP3.LUT UR4, UR4, 0xffe, URZ, 0xc0, !UPT ;  /* 0x00000ffe04047892 */ /* 0x000fe4000f8ec0ff */
[----:B------:R-:W-:Y:S02]  /*3580*/  ULOP3.LUT UR9, UR9, 0xffffff00, URZ, 0xc0, !UPT ;  /* 0xffffff0009097892 */ /* 0x000fe4000f8ec0ff */
[----:B------:R-:W-:Y:S02]  /*3590*/  UIADD3 UR4, UPT, UPT, -UR4, UR17, URZ ;  /* 0x0000001104047290 */ /* 0x000fe4000fffe1ff */
[----:B------:R-:W-:Y:S01]  /*35a0*/  UIADD3 UR9, UPT, UPT, UR19, UR9, URZ ;  /* 0x0000000913097290 */ /* 0x000fe2000fffe0ff */
[----:B------:R-:W2:Y:S03]  /*35b0*/  SYNCS.PHASECHK.TRANS64.TRYWAIT P0, [UR8+0x130], R0 ;  /* 0x00013000ff0075a7 */ /* 0x000ea60008001108 */
[----:B------:R-:W-:Y:S01]  /*35c0*/  ULEA UR9, UR4, UR9, 0x14 ;  /* 0x0000000904097291 */ /* 0x000fe2000f8ea0ff */
[----:B-12-4-:R-:W-:Y:S11]  /*35d0*/  @!P0 BRA `(.L_x_61) ;  /* 0x0000006400288947 */ /* 0x016ff60003800000 */
.L_x_161:
[----:B------:R-:W-:Y:S01]  /*35e0*/  IADD3 R10, PT, PT, R10, 0x1, RZ ;  /* 0x000000010a0a7810 */ /* 0x000fe20007ffe0ff */
[----:B------:R-:W-:Y:S06]  /*35f0*/  BRA.U !UP3, `(.L_x_62) ;  /* 0x000000010b987547 */ /* 0x000fec000b800000 */
[----:B------:R-:W-:Y:S01]  /*3600*/  UPLOP3.LUT UP4, UPT, UPT, UPT, UPT, 0x40, 0x4 ;  /* 0x000000000004789c */ /* 0x000fe20003f8e870 */
[----:B------:R-:W-:Y:S01]  /*3610*/  UMOV UR15, UR10 ;  /* 0x0000000a000f7c82 */ /* 0x000fe20008000000 */
[----:B------:R-:W-:Y:S01]  /*3620*/  UMOV UR14, UR5 ;  /* 0x00000005000e7c82 */ /* 0x000fe20008000000 */
[----:B------:R-:W-:-:S08]  /*3630*/  UMOV UR13, UR16 ;  /* 0x00000010000d7c82 */ /* 0x000fd00008000000 */
.L_x_65:
[----:B------:R-:W-:Y:S02]  /*3640*/  UIADD3 UR15, UPT, UPT, UR15, 0x1, URZ ;  /* 0x000000010f0f7890 */ /* 0x000fe4000fffe0ff */
[----:B--2---:R-:W-:Y:S02]  /*3650*/  ULEA UR7, UR13, UR6, 0x3 ;  /* 0x000000060d077291 */ /* 0x004fe4000f8e18ff */
[----:B------:R-:W-:Y:S01]  /*3660*/  UISETP.NE.AND UP0, UPT, UR15, URZ, UPT ;  /* 0x000000ff0f00728c */ /* 0x000fe2000bf05270 */
[----:B----4-:R-:W-:Y:S10]  /*3670*/  @P2 BRA `(.L_x_63) ;  /* 0x00000000000c2947 */ /* 0x010ff40003800000 */
[----:B-1----:R-:W-:Y:S04]  /*3680*/  SHF.L.U32 R2, R8, 0x1f, RZ ;  /* 0x0000001f08027819 */ /* 0x002fe800000006ff */
[----:B------:R-:W1:Y:S02]  /*3690*/  SYNCS.PHASECHK.TRANS64.TRYWAIT P0, [UR7], R2 ;  /* 0x00000002ff0075a7 */ /* 0x000e640008001107 */
[----:B-1----:R-:W-:Y:S05]  /*36a0*/  @!P0 BRA `(.L_x_64) ;  /* 0x00000064000c8947 */ /* 0x002fea0003800000 */
.L_x_63:
[----:B------:R-:W-:Y:S01]  /*36b0*/  UISETP.NE.AND UP1, UPT, UR14, 0x1, UPT ;  /* 0x000000010e00788c */ /* 0x000fe2000bf25270 */
[----:B------:R-:W-:Y:S01]  /*36c0*/  PLOP3.LUT P2, PT, PT, PT, PT, 0x80, 0x8 ;  /* 0x000000000008781c */ /* 0x000fe20003f4f070 */
[----:B------:R-:W-:Y:S02]  /*36d0*/  UIADD3 UR16, UPT, UPT, UR13, 0x1, URZ ;  /* 0x000000010d107890 */ /* 0x000fe4000fffe0ff */
[----:B------:R-:W-:Y:S02]  /*36e0*/  ULEA UR24, UR13, UR18, 0x8 ;  /* 0x000000120d187291 */ /* 0x000fe4000f8e40ff */
[----:B------:R-:W-:Y:S01]  /*36f0*/  UISETP.NE.AND UP2, UPT, UR16, 0xa, UPT ;  /* 0x0000000a1000788c */ /* 0x000fe2000bf45270 */
[----:B------:R-:W-:Y:S01]  /*3700*/  PLOP3.LUT P0, PT, PT, PT, UP1, 0x80, 0x8 ;  /* 0x000000000008781c */ /* 0x000fe20003f0f018 */
[----:B------:R-:W-:Y:S02]  /*3710*/  ULEA UR26, UR13, UR11, 0xa ;  /* 0x0000000b0d1a7291 */ /* 0x000fe4000f8e50ff */
[----:B------:R-:W-:Y:S02]  /*3720*/  USEL UR12, URZ, 0x1, UP2 ;  /* 0x00000001ff0c7887 */ /* 0x000fe40009000000 */
[----:B------:R-:W-:Y:S02]  /*3730*/  USEL UR16, UR16, URZ, UP2 ;  /* 0x000000ff10107287 */ /* 0x000fe40009000000 */
[----:B------:R-:W-:Y:S02]  /*3740*/  UIADD3 UR30, UPT, UPT, UR24, 0x80, URZ ;  /* 0x00000080181e7890 */ /* 0x000fe4000fffe0ff */
[----:B------:R-:W-:Y:S01]  /*3750*/  @UP1 ULEA UR4, UR16, UR6, 0x3 ;  /* 0x0000000610041291 */ /* 0x000fe2000f8e18ff */
[----:B------:R-:W-:Y:S01]  /*3760*/  LOP3.LUT R8, R8, UR12, RZ, 0x3c, !PT ;  /* 0x0000000c08087c12 */ /* 0x000fe2000f8e3cff */
[----:B------:R-:W-:Y:S02]  /*3770*/  UIADD3 UR28, UPT, UPT, UR26, 0x100, URZ ;  /* 0x000001001a1c7890 */ /* 0x000fe4000fffe0ff */
[----:B------:R-:W-:Y:S01]  /*3780*/  UIADD3 UR7, UPT, UPT, UR7, 0x50, URZ ;  /* 0x0000005007077890 */ /* 0x000fe2000fffe0ff */
[----:B-1----:R-:W-:Y:S01]  /*3790*/  @P0 SHF.L.U32 R0, R8, 0x1f, RZ ;  /* 0x0000001f08000819 */ /* 0x002fe200000006ff */
[----:B------:R-:W-:Y:S01]  /*37a0*/  UMOV UR25, 0x80004020 ;  /* 0x8000402000197882 */ /* 0x000fe20000000000 */
[----:B------:R-:W-:Y:S01]  /*37b0*/  UMOV UR27, 0x40004040 ;  /* 0x40004040001b7882 */ /* 0x000fe20000000000 */
[----:B------:R-:W-:Y:S01]  /*37c0*/  UMOV UR31, 0x80004020 ;  /* 0x80004020001f7882 */ /* 0x000fe20000000000 */
[----:B------:R2:W4:Y:S01]  /*37d0*/  @P0 SYNCS.PHASECHK.TRANS64.TRYWAIT P2, [UR4], R0 ;  /* 0x00000000ff0005a7 */ /* 0x0005220008041104 */
[----:B------:R-:W-:Y:S01]  /*37e0*/  UIADD3 UR14, UPT, UPT, UR14, -0x1, URZ ;  /* 0xffffffff0e0e7890 */ /* 0x000fe2000fffe0ff */
[----:B------:R2:W-:Y:S01]  /*37f0*/  UTCQMMA gdesc[UR24], gdesc[UR26], tmem[UR9], tmem[UR22], idesc[UR23], UP4 ;  /* 0x00ff161a180075ea */ /* 0x0005e2000a000309 */
[----:B------:R-:W-:Y:S01]  /*3800*/  UPLOP3.LUT UP4, UPT, UPT, UPT, UPT, 0x80, 0x8 ;  /* 0x000000000008789c */ /* 0x000fe20003f8f070 */
[----:B------:R-:W-:Y:S01]  /*3810*/  UMOV UR29, 0x40004040 ;  /* 0x40004040001d7882 */ /* 0x000fe20000000000 */
[----:B------:R-:W-:Y:S01]  /*3820*/  UMOV UR13, UR16 ;  /* 0x00000010000d7c82 */ /* 0x000fe20008000000 */
[----:B------:R2:W-:Y:S01]  /*3830*/  UTCQMMA gdesc[UR30], gdesc[UR28], tmem[UR9], tmem[UR20], idesc[UR21], UPT ;  /* 0x00ff141c1e0075ea */ /* 0x0005e2000b800309 */
[----:B------:R2:W-:Y:S01]  /*3840*/  UTCBAR [UR7], URZ ;  /* 0x000000ff070073e9 */ /* 0x0005e200080000ff */
[----:B------:R-:W-:Y:S06]  /*3850*/  BRA.U UP0, `(.L_x_65) ;  /* 0xfffffffd00787547 */ /* 0x000fec000b83ffff */
.L_x_62:
[----:B------:R-:W-:Y:S01]  /*3860*/  UIADD3 UR17, UPT, UPT, UR17, 0x1, URZ ;  /* 0x0000000111117890 */ /* 0x000fe2000fffe0ff */
[C---:B------:R-:W-:Y:S01]  /*3870*/  ISETP.NE.AND P0, PT, R10.reuse, 0x2, PT ;  /* 0x000000020a00780c */ /* 0x040fe20003f05270 */
[----:B------:R-:W-:Y:S02]  /*3880*/  UIADD3 UR8, UPT, UPT, UR8, 0x110, URZ ;  /* 0x0000011008087890 */ /* 0x000fe4000fffe0ff */
[----:B------:R-:W-:Y:S01]  /*3890*/  UISETP.NE.AND UP0, UPT, UR17, 0x4, UPT ;  /* 0x000000041100788c */ /* 0x000fe2000bf05270 */
[----:B-12---:R-:W-:Y:S02]  /*38a0*/  SEL R0, RZ, 0x1, P0 ;  /* 0x00000001ff007807 */ /* 0x006fe40000000000 */
[----:B------:R-:W-:Y:S01]  /*38b0*/  SEL R10, R10, RZ, P0 ;  /* 0x000000ff0a0a7207 */ /* 0x000fe20000000000 */
[----:B------:R-:W-:Y:S01]  /*38c0*/  USEL UR4, URZ, 0x1, UP0 ;  /* 0x00000001ff047887 */ /* 0x000fe20008000000 */
[----:B------:R-:W-:Y:S01]  /*38d0*/  LOP3.LUT R9, R9, R0, RZ, 0x3c, !PT ;  /* 0x0000000009097212 */ /* 0x000fe200078e3cff */
[----:B------:R-:W-:Y:S01]  /*38e0*/  USEL UR17, UR17, URZ, UP0 ;  /* 0x000000ff11117287 */ /* 0x000fe20008000000 */
[----:B------:R1:W-:Y:S03]  /*38f0*/  UTCBAR [UR8], URZ ;  /* 0x000000ff080073e9 */ /* 0x0003e600080000ff */
[----:B------:R-:W-:Y:S01]  /*3900*/  LOP3.LUT R11, R11, UR4, RZ, 0x3c, !PT ;  /* 0x000000040b0b7c12 */ /* 0x000fe2000f8e3cff */
[----:B------:R-:W-:Y:S07]  /*3910*/  @P1 BRA `(.L_x_66) ;  /* 0xfffffff800b01947 */ /* 0x000fee000383ffff */
[----:B------:R-:W2:Y:S01]  /*3920*/  S2UR UR4, SR_CgaCtaId ;  /* 0x00000000000479c3 */ /* 0x000ea20000008800 */
[----:B------:R-:W-:Y:S01]  /*3930*/  ELECT P0, URZ, PT ;  /* 0x0000000000ff782f */ /* 0x000fe20003800000 */
[----:B------:R-:W-:Y:S01]  /*3940*/  IMAD.MOV.U32 R0, RZ, RZ, 0x1 ;  /* 0x00000001ff007424 */ /* 0x000fe200078e00ff */
[----:B------:R-:W-:Y:S01]  /*3950*/  UIADD3 UR6, UPT, UPT, UR6, 0x130, URZ ;  /* 0x0000013006067890 */ /* 0x000fe2000fffe0ff */
[----:B------:R-:W-:Y:S01]  /*3960*/  SHF.L.U32 R2, R11, 0x1f, RZ ;  /* 0x0000001f0b027819 */ /* 0x000fe200000006ff */
[----:B------:R-:W-:-:S03]  /*3970*/  UMOV UR5, 0x40 ;  /* 0x0000004000057882 */ /* 0x000fc60000000000 */
[----:B------:R-:W-:Y:S01]  /*3980*/  UVIRTCOUNT.DEALLOC.SMPOOL 0x80 ;  /* 0x000000800000784c */ /* 0x000fe20000000000 */
[----:B--2---:R-:W-:Y:S02]  /*3990*/  ULEA UR4, UR4, UR5, 0x18 ;  /* 0x0000000504047291 */ /* 0x004fe4000f8ec0ff */
[----:B------:R-:W-:-:S07]  /*39a0*/  ULEA UR5, UR17, UR6, 0x3 ;  /* 0x0000000611057291 */ /* 0x000fce000f8e18ff */
[----:B------:R2:W-:Y:S02]  /*39b0*/  @P0 STS.U8 [UR4+0x1c], R0 ;  /* 0x00001c00ff000988 */ /* 0x0005e40008000004 */
[----:B------:R-:W3:Y:S02]  /*39c0*/  SYNCS.PHASECHK.TRANS64.TRYWAIT P0, [UR5], R2 ;  /* 0x00000002ff0075a7 */ /* 0x000ee40008001105 */
[----:B--23--:R-:W-:Y:S05]  /*39d0*/  @!P0 BRA `(.L_x_67) ;  /* 0x0000006000588947 */ /* 0x00cfea0003800000 */
.L_x_164:
[----:B------:R-:W-:-:S04]  /*39e0*/  UIADD3 UR7, UPT, UPT, UR17, 0x1, URZ ;  /* 0x0000000111077890 */ /* 0x000fc8000fffe0ff */
[----:B------:R-:W-:-:S04]  /*39f0*/  UISETP.NE.AND UP0, UPT, UR7, 0x4, UPT ;  /* 0x000000040700788c */ /* 0x000fc8000bf05270 */
[----:B-1----:R-:W-:Y:S02]  /*3a00*/  USEL UR8, URZ, 0x1, UP0 ;  /* 0x00000001ff087887 */ /* 0x002fe40008000000 */
[----:B------:R-:W-:-:S04]  /*3a10*/  USEL UR7, UR7, URZ, UP0 ;  /* 0x000000ff07077287 */ /* 0x000fc80008000000 */
[----:B------:R-:W-:Y:S01]  /*3a20*/  ULEA UR5, UR7, UR6, 0x3 ;  /* 0x0000000607057291 */ /* 0x000fe2000f8e18ff */
[----:B--2---:R-:W-:-:S04]  /*3a30*/  LOP3.LUT R2, R11, UR8, RZ, 0x3c, !PT ;  /* 0x000000080b027c12 */ /* 0x004fc8000f8e3cff */
[----:B------:R-:W-:-:S04]  /*3a40*/  SHF.L.U32 R3, R2, 0x1f, RZ ;  /* 0x0000001f02037819 */ /* 0x000fc800000006ff */
[----:B------:R-:W1:Y:S02]  /*3a50*/  SYNCS.PHASECHK.TRANS64.TRYWAIT P0, [UR5], R3 ;  /* 0x00000003ff0075a7 */ /* 0x000e640008001105 */
[----:B-1----:R-:W-:Y:S05]  /*3a60*/  @!P0 BRA `(.L_x_68) ;  /* 0x00000060004c8947 */ /* 0x002fea0003800000 */
.L_x_166:
        /* <DEDUP_REMOVED lines=9> */
.L_x_168:
[----:B------:R-:W-:-:S04]  /*3b00*/  UIADD3 UR7, UPT, UPT, UR7, 0x1, URZ ;  /* 0x0000000107077890 */ /* 0x000fc8000fffe0ff */
[----:B------:R-:W-:-:S04]  /*3b10*/  UISETP.NE.AND UP0, UPT, UR7, 0x4, UPT ;  /* 0x000000040700788c */ /* 0x000fc8000bf05270 */
[----:B------:R-:W-:Y:S02]  /*3b20*/  USEL UR5, URZ, 0x1, UP0 ;  /* 0x00000001ff057887 */ /* 0x000fe40008000000 */
[----:B------:R-:W-:-:S04]  /*3b30*/  USEL UR7, UR7, URZ, UP0 ;  /* 0x000000ff07077287 */ /* 0x000fc80008000000 */
[----:B------:R-:W-:Y:S01]  /*3b40*/  ULEA UR7, UR7, UR6, 0x3 ;  /* 0x0000000607077291 */ /* 0x000fe2000f8e18ff */
[----:B------:R-:W-:-:S04]  /*3b50*/  LOP3.LUT R2, R2, UR5, RZ, 0x3c, !PT ;  /* 0x0000000502027c12 */ /* 0x000fc8000f8e3cff */
[----:B------:R-:W-:-:S04]  /*3b60*/  SHF.L.U32 R2, R2, 0x1f, RZ ;  /* 0x0000001f02027819 */ /* 0x000fc800000006ff */
[----:B------:R-:W2:Y:S02]  /*3b70*/  SYNCS.PHASECHK.TRANS64.TRYWAIT P0, [UR7], R2 ;  /* 0x00000002ff0075a7 */ /* 0x000ea40008001107 */
[----:B--2---:R-:W-:Y:S05]  /*3b80*/  @!P0 BRA `(.L_x_70) ;  /* 0x0000006000348947 */ /* 0x004fea0003800000 */
.L_x_170:
[----:B------:R-:W-:Y:S01]  /*3b90*/  NOP ;  /* 0x0000000000007918 */ /* 0x000fe20000000000 */
[----:B-1----:R-:W1:Y:S01]  /*3ba0*/  LDS R0, [UR4+0x14] ;  /* 0x00001404ff007984 */ /* 0x002e620008000800 */
[----:B------:R-:W-:Y:S01]  /*3bb0*/  ULOP3.LUT UR6, UR19, 0xffff, URZ, 0xc0, !UPT ;  /* 0x0000ffff13067892 */ /* 0x000fe2000f8ec0ff */
[----:B------:R-:W-:Y:S01]  /*3bc0*/  UMOV UR8, 0xffff ;  /* 0x0000ffff00087882 */ /* 0x000fe20000000000 */
[----:B------:R-:W-:Y:S02]  /*3bd0*/  UMOV UR5, 0x1 ;  /* 0x0000000100057882 */ /* 0x000fe40000000000 */
[----:B------:R-:W-:-:S04]  /*3be0*/  USHF.R.U32.HI UR6, URZ, 0x5, UR6 ;  /* 0x00000005ff067899 */ /* 0x000fc80008011606 */
[----:B------:R-:W-:Y:S02]  /*3bf0*/  USHF.L.U32 UR8, UR8, UR6, URZ ;  /* 0x0000000608087299 */ /* 0x000fe400080006ff */
[----:B------:R-:W-:-:S04]  /*3c00*/  USHF.L.U32 UR5, UR5, UR6, URZ ;  /* 0x0000000605057299 */ /* 0x000fc800080006ff */
[----:B-1----:R-:W-:-:S04]  /*3c10*/  LOP3.LUT R0, R0, UR8, RZ, 0xc0, !PT ;  /* 0x0000000800007c12 */ /* 0x002fc8000f8ec0ff */
[----:B------:R-:W-:-:S13]  /*3c20*/  ISETP.NE.AND P0, PT, R0, UR8, PT ;  /* 0x0000000800007c0c */ /* 0x000fda000bf05270 */
[----:B------:R-:W-:Y:S05]  /*3c30*/  @P0 BRA `(.L_x_71) ;  /* 0x0000000000580947 */ /* 0x000fea0003800000 */
[----:B------:R-:W1:Y:S02]  /*3c40*/  LDS R0, [UR4+0x18] ;  /* 0x00001804ff007984 */ /* 0x000e640008000800 */
[----:B-1----:R-:W-:-:S04]  /*3c50*/  LOP3.LUT R0, R0, UR5, RZ, 0xc0, !PT ;  /* 0x0000000500007c12 */ /* 0x002fc8000f8ec0ff */
[----:B------:R-:W-:-:S13]  /*3c60*/  ISETP.NE.AND P0, PT, R0, UR5, PT ;  /* 0x0000000500007c0c */ /* 0x000fda000bf05270 */
[----:B------:R-:W-:Y:S05]  /*3c70*/  @P0 BRA `(.L_x_72) ;  /* 0x00000000003c0947 */ /* 0x000fea0003800000 */
[----:B------:R-:W1:Y:S01]  /*3c80*/  S2R R2, SR_LANEID ;  /* 0x0000000000027919 */ /* 0x000e620000000000 */
[----:B------:R-:W-:Y:S01]  /*3c90*/  ULOP3.LUT UR8, URZ, UR8, URZ, 0x33, !UPT ;  /* 0x00000008ff087292 */ /* 0x000fe2000f8e33ff */
[----:B------:R-:W-:Y:S02]  /*3ca0*/  VOTEU.ANY UR7, UPT, PT ;  /* 0x0000000000077886 */ /* 0x000fe400038e0100 */
[----:B------:R-:W-:-:S03]  /*3cb0*/  UFLO.U32 UR7, UR7 ;  /* 0x00000007000772bd */ /* 0x000fc600080e0000 */
[----:B------:R-:W-:-:S04]  /*3cc0*/  IMAD.U32 R0, RZ, RZ, UR8 ;  /* 0x00000008ff007e24 */ /* 0x000fc8000f8e00ff */
[----:B------:R2:W3:Y:S02]  /*3cd0*/  REDUX UR6, R0 ;  /* 0x00000000000673c4 */ /* 0x0004e40000000000 */
[----:B------:R1:W-:Y:S02]  /*3ce0*/  UTCATOMSWS.AND URZ, UR8 ;  /* 0x0000000800ff79e3 */ /* 0x0003e40008000000 */
[----:B-1----:R-:W-:Y:S02]  /*3cf0*/  ISETP.EQ.U32.AND P0, PT, R2, UR7, PT ;  /* 0x0000000702007c0c */ /* 0x002fe4000bf02070 */
[----:B--2---:R-:W-:Y:S02]  /*3d00*/  LOP3.LUT R0, RZ, UR5, RZ, 0x33, !PT ;  /* 0x00000005ff007c12 */ /* 0x004fe4000f8e33ff */
[----:B---3--:R-:W-:Y:S02]  /*3d10*/  MOV R2, UR6 ;  /* 0x0000000600027c02 */ /* 0x008fe40008000f00 */
[----:B------:R-:W1:Y:S07]  /*3d20*/  REDUX UR5, R0 ;  /* 0x00000000000573c4 */ /* 0x000e6e0000000000 */
[----:B------:R2:W-:Y:S01]  /*3d30*/  @P0 ATOMS.AND RZ, [UR4+0x14], R2 ;  /* 0x00001402ffff098c */ /* 0x0005e2000a800004 */
[----:B-1----:R-:W-:-:S05]  /*3d40*/  IMAD.U32 R0, RZ, RZ, UR5 ;  /* 0x00000005ff007e24 */ /* 0x002fca000f8e00ff */
[----:B------:R2:W-:Y:S01]  /*3d50*/  @P0 ATOMS.AND RZ, [UR4+0x18], R0 ;  /* 0x00001800ffff098c */ /* 0x0005e2000a800004 */
[----:B------:R-:W-:Y:S05]  /*3d60*/  BRA `(.L_x_73) ;  /* 0x0000000000147947 */ /* 0x000fea0003800000 */
.L_x_72:
[----:B------:R-:W-:Y:S02]  /*3d70*/  MOV R2, 0x3d90 ;  /* 0x00003d9000027802 */ /* 0x000fe40000000f00 */
[----:B----45:R-:W-:Y:S05]  /*3d80*/  CALL.REL.NOINC `($__internal_0_$__cuda_sm10x_tcgen05_guardrail_trap_col_being_dealloced_not_returned_by_alloc) ;  /* 0x0000006400187944 */ /* 0x030fea0003c00000 */
[----:B------:R-:W-:Y:S05]  /*3d90*/  BRA `(.L_x_73) ;  /* 0x0000000000087947 */ /* 0x000fea0003800000 */
.L_x_71:
[----:B------:R-:W-:Y:S02]  /*3da0*/  MOV R2, 0x3dc0 ;  /* 0x00003dc000027802 */ /* 0x000fe40000000f00 */
[----:B----45:R-:W-:Y:S05]  /*3db0*/  CALL.REL.NOINC `($__internal_2_$__cuda_sm10x_tcgen05_guardrail_trap_unallocated_columns_being_dealloced) ;  /* 0x0000006400247944 */ /* 0x030fea0003c00000 */
.L_x_73:
[----:B------:R-:W-:Y:S01]  /*3dc0*/  NOP ;  /* 0x0000000000007918 */ /* 0x000fe20000000000 */
[----:B------:R-:W-:Y:S05]  /*3dd0*/  EXIT ;  /* 0x000000000000794d */ /* 0x000fea0003800000 */
.L_x_55:
[----:B------:R-:W-:-:S09]  /*3de0*/  UISETP.NE.OR UP2, UPT, UR8, 0x3, !UP2 ;  /* 0x000000030800788c */ /* 0x000fd2000d745670 */
[----:B------:R-:W-:Y:S05]  /*3df0*/  BRA.U UP2, `(.L_x_74) ;  /* 0x0000001102087547 */ /* 0x000fea000b800000 */
[----:B------:R-:W1:Y:S01]  /*3e00*/  LDC R0, c[0x0][0xb30] ;  /* 0x0002cc00ff007b82 */ /* 0x000e620000000800 */
[----:B------:R-:W2:Y:S01]  /*3e10*/  LDCU.64 UR8, c[0x0][0x888] ;  /* 0x00011100ff0877ac */ /* 0x000ea20008000a00 */
[----:B------:R-:W-:Y:S02]  /*3e20*/  HFMA2 R27, -RZ, RZ, 0, 0 ;  /* 0x00000000ff1b7431 */ /* 0x000fe400000001ff */
[----:B------:R-:W-:Y:S01]  /*3e30*/  IMAD.MOV.U32 R29, RZ, RZ, 0x1 ;  /* 0x00000001ff1d7424 */ /* 0x000fe200078e00ff */
[----:B------:R-:W-:Y:S01]  /*3e40*/  MOV R25, 0x1000 ;  /* 0x0000100000197802 */ /* 0x000fe20000000f00 */
[----:B------:R-:W4:Y:S01]  /*3e50*/  LDCU.64 UR4, c[0x0][0x890] ;  /* 0x00011200ff0477ac */ /* 0x000f220008000a00 */
[----:B------:R-:W-:Y:S01]  /*3e60*/  IMAD.MOV.U32 R28, RZ, RZ, RZ ;  /* 0x000000ffff1c7224 */ /* 0x000fe200078e00ff */
[----:B------:R-:W3:Y:S01]  /*3e70*/  LDC R24, c[0x0][0x370] ;  /* 0x0000dc00ff187b82 */ /* 0x000ee20000000800 */
[----:B------:R-:W-:Y:S01]  /*3e80*/  UMOV UR7, 0x400 ;  /* 0x0000040000077882 */ /* 0x000fe20000000000 */
[----:B------:R-:W-:-:S02]  /*3e90*/  UPLOP3.LUT UP1, UPT, UPT, UPT, UPT, 0x40, 0x4 ;  /* 0x000000000004789c */ /* 0x000fc40003f2e870 */
[----:B------:R-:W-:-:S04]  /*3ea0*/  ULEA UR7, UR37, UR7, 0x18 ;  /* 0x0000000725077291 */ /* 0x000fc8000f8ec0ff */
[----:B------:R-:W3:Y:S01]  /*3eb0*/  LDC R3, c[0x0][0xb0c] ;  /* 0x0002c300ff037b82 */ /* 0x000ee20000000800 */
[----:B------:R-:W-:Y:S02]  /*3ec0*/  UIADD3 UR13, UPT, UPT, UR7, 0xb8, URZ ;  /* 0x000000b8070d7890 */ /* 0x000fe4000fffe0ff */
[----:B--2---:R-:W-:Y:S02]  /*3ed0*/  UISETP.NE.U32.AND UP2, UPT, UR8, URZ, UPT ;  /* 0x000000ff0800728c */ /* 0x004fe4000bf45070 */
[----:B------:R-:W-:Y:S02]  /*3ee0*/  UIADD3 UR33, UPT, UPT, UR7, 0xa0, URZ ;  /* 0x000000a007217890 */ /* 0x000fe4000fffe0ff */
[----:B----4-:R-:W-:Y:S01]  /*3ef0*/  UISETP.NE.U32.AND UP3, UPT, UR4, URZ, UPT ;  /* 0x000000ff0400728c */ /* 0x010fe2000bf65070 */
[----:B------:R-:W2:Y:S01]  /*3f00*/  LDC R18, c[0x0][0xb20] ;  /* 0x0002c800ff127b82 */ /* 0x000ea20000000800 */
[----:B-1----:R-:W-:Y:S01]  /*3f10*/  ISETP.NE.AND P1, PT, R0, 0x1, PT ;  /* 0x000000010000780c */ /* 0x002fe20003f25270 */
[----:B------:R-:W-:-:S02]  /*3f20*/  UISETP.NE.AND.EX UP2, UPT, UR9, URZ, UPT, UP2 ;  /* 0x000000ff0900728c */ /* 0x000fc4000bf45320 */
[----:B------:R-:W-:Y:S02]  /*3f30*/  UIADD3 UR25, UPT, UPT, UR7, 0xa8, URZ ;  /* 0x000000a807197890 */ /* 0x000fe4000fffe0ff */
[----:B------:R-:W-:Y:S02]  /*3f40*/  UIADD3 UR17, UPT, UPT, UR7, 0xb0, URZ ;  /* 0x000000b007117890 */ /* 0x000fe4000fffe0ff */
[----:B------:R-:W1:Y:S01]  /*3f50*/  LDC.64 R30, c[0x0][0x348] ;  /* 0x0000d200ff1e7b82 */ /* 0x000e620000000a00 */
[----:B------:R-:W-:Y:S02]  /*3f60*/  UPRMT UR13, UR37, 0x654, UR13 ;  /* 0x00000654250d7896 */ /* 0x000fe4000800000d */
[----:B------:R-:W-:-:S05]  /*3f70*/  UISETP.NE.AND.EX UP3, UPT, UR5, URZ, UPT, UP3 ;  /* 0x000000ff0500728c */ /* 0x000fca000bf65330 */
[----:B------:R-:W4:Y:S08]  /*3f80*/  LDC.64 R16, c[0x0][0xb10] ;  /* 0x0002c400ff107b82 */ /* 0x000f300000000a00 */
[----:B------:R-:W1:Y:S08]  /*3f90*/  LDC.64 R6, c[0x0][0xb18] ;  /* 0x0002c600ff067b82 */ /* 0x000e700000000a00 */
[----:B------:R-:W1:Y:S08]  /*3fa0*/  LDC.64 R4, c[0x0][0xb28] ;  /* 0x0002ca00ff047b82 */ /* 0x000e700000000a00 */
[----:B--23--:R-:W1:Y:S02]  /*3fb0*/  LDC R19, c[0x0][0x374] ;  /* 0x0000dd00ff137b82 */ /* 0x00ce640000000800 */
.L_x_85:
[C---:B------:R-:W-:Y:S02]  /*3fc0*/  LEA R0, R28.reuse, UR7, 0x3 ;  /* 0x000000071c007c11 */ /* 0x040fe4000f8e18ff */
[----:B------:R-:W-:Y:S02]  /*3fd0*/  SHF.L.U32 R2, R27, 0x1f, RZ ;  /* 0x0000001f1b027819 */ /* 0x000fe400000006ff */
[----:B------:R-:W-:Y:S02]  /*3fe0*/  LEA R20, R28, UR7, 0x4 ;  /* 0x000000071c147c11 */ /* 0x000fe4000f8e20ff */
[----:B--2---:R-:W2:Y:S02]  /*3ff0*/  SYNCS.PHASECHK.TRANS64.TRYWAIT P0, [R0+URZ+0xf0], R2 ;  /* 0x0000f002000075a7 */ /* 0x004ea400080011ff */
[----:B--2---:R-:W-:Y:S05]  /*4000*/  @!P0 BRA `(.L_x_75) ;  /* 0x0000005c002c8947 */ /* 0x004fea0003800000 */
.L_x_171:
[----:B------:R-:W-:Y:S01]  /*4010*/  ISETP.GE.AND P0, PT, R40, 0x1, PT ;  /* 0x000000012800780c */ /* 0x000fe20003f06270 */
[----:B------:R-:W3:Y:S01]  /*4020*/  LDS.128 R20, [R20+0x180] ;  /* 0x0001800014147984 */ /* 0x000ee20000000c00 */
[----:B--2---:R-:W-:Y:S01]  /*4030*/  VIADD R0, R0, 0x100 ;  /* 0x0000010000007836 */ /* 0x004fe20000000000 */
[----:B------:R-:W-:Y:S01]  /*4040*/  @!PT LDS RZ, [RZ] ;  /* 0x00000000fffff984 */ /* 0x000fe20000000800 */
[----:B------:R-:W-:Y:S01]  /*4050*/  @!PT LDS RZ, [RZ] ;  /* 0x00000000fffff984 */ /* 0x000fe20000000800 */
[----:B------:R-:W-:Y:S01]  /*4060*/  @!PT LDS RZ, [RZ] ;  /* 0x00000000fffff984 */ /* 0x000fe20000000800 */
[----:B------:R-:W-:Y:S01]  /*4070*/  @!PT LDS RZ, [RZ] ;  /* 0x00000000fffff984 */ /* 0x000fe20000000800 */
[----:B------:R2:W-:Y:S06]  /*4080*/  MEMBAR.ALL.CTA ;  /* 0x0000000000007992 */ /* 0x0005ec0000008000 */
[----:B--2---:R-:W2:Y:S01]  /*4090*/  FENCE.VIEW.ASYNC.S ;  /* 0x00000000000073c6 */ /* 0x004ea20000000000 */
[----:B------:R-:W-:Y:S04]  /*40a0*/  PRMT R0, RZ, 0x654, R0 ;  /* 0x00000654ff007816 */ /* 0x000fe80000000000 */
[----:B--2---:R2:W-:Y:S01]  /*40b0*/  SYNCS.ARRIVE.TRANS64.RED.A1T0 RZ, [R0+URZ], RZ ;  /* 0x000000ff00ff79a7 */ /* 0x0045e200081004ff */
[----:B---3--:R-:W-:Y:S11]  /*40c0*/  LOP3.LUT P3, RZ, R22, 0x1, RZ, 0xc0, !PT ;  /* 0x0000000116ff7812 */ /* 0x008ff6000786c0ff */
[----:B------:R-:W-:Y:S02]  /*40d0*/  @!UPT UIADD3 URZ, UPT, UPT, URZ, URZ, URZ ;  /* 0x000000fffffff290 */ /* 0x000fe4000fffe0ff */
[----:B------:R-:W-:Y:S02]  /*40e0*/  @P3 MOV R11, R20 ;  /* 0x00000014000b3202 */ /* 0x000fe40000000f00 */
[----:B------:R-:W-:Y:S01]  /*40f0*/  @P3 LOP3.LUT R10, R21, 0xffff, RZ, 0xc0, !PT ;  /* 0x0000ffff150a3812 */ /* 0x000fe200078ec0ff */
[----:B--2---:R-:W-:Y:S06]  /*4100*/  @!P0 BRA `(.L_x_76) ;  /* 0x0000000000a48947 */ /* 0x004fec0003800000 */
[-C--:B-1----:R-:W-:Y:S01]  /*4110*/  IMAD.HI.U32 R0, R19, R7.reuse, RZ ;  /* 0x0000000713007227 */ /* 0x082fe200078e00ff */
[----:B------:R-:W-:Y:S02]  /*4120*/  ISETP.NE.AND P0, PT, R6, 0x1, PT ;  /* 0x000000010600780c */ /* 0x000fe40003f05270 */
[----:B------:R-:W-:Y:S01]  /*4130*/  ISETP.NE.AND P2, PT, R40, 0x1, PT ;  /* 0x000000012800780c */ /* 0x000fe20003f45270 */
[----:B----4-:R-:W-:Y:S01]  /*4140*/  IMAD.HI.U32 R9, R24, R16, RZ ;  /* 0x0000001018097227 */ /* 0x010fe200078e00ff */
[----:B------:R-:W-:Y:S02]  /*4150*/  SHF.R.U32.HI R0, RZ, R18, R0 ;  /* 0x00000012ff007219 */ /* 0x000fe40000011600 */
[----:B------:R-:W-:Y:S01]  /*4160*/  ISETP.NE.AND P4, PT, R3, 0x1, PT ;  /* 0x000000010300780c */ /* 0x000fe20003f85270 */
[----:B------:R-:W-:Y:S01]  /*4170*/  IMAD.HI.U32 R13, R10, R7, RZ ;  /* 0x000000070a0d7227 */ /* 0x000fe200078e00ff */
[----:B------:R-:W-:Y:S02]  /*4180*/  SHF.R.U32.HI R9, RZ, R17, R9 ;  /* 0x00000011ff097219 */ /* 0x000fe40000011609 */
[----:B------:R-:W-:Y:S01]  /*4190*/  SEL R0, R19, R0, !P0 ;  /* 0x0000000013007207 */ /* 0x000fe20004000000 */
[----:B------:R-:W-:Y:S01]  /*41a0*/  IMAD.HI.U32 R12, R11, R16, RZ ;  /* 0x000000100b0c7227 */ /* 0x000fe200078e00ff */
[----:B------:R-:W-:Y:S03]  /*41b0*/  SEL R9, R24, R9, !P4 ;  /* 0x0000000918097207 */ /* 0x000fe60006000000 */
[-C--:B------:R-:W-:Y:S01]  /*41c0*/  IMAD.HI.U32 R8, R0, R4.reuse, RZ ;  /* 0x0000000400087227 */ /* 0x080fe200078e00ff */
[----:B------:R-:W-:Y:S03]  /*41d0*/  SHF.R.U32.HI R12, RZ, R17, R12 ;  /* 0x00000011ff0c7219 */ /* 0x000fe6000001160c */
[----:B------:R-:W-:Y:S01]  /*41e0*/  IMAD.HI.U32 R2, R9, R4, RZ ;  /* 0x0000000409027227 */ /* 0x000fe200078e00ff */
[-C--:B------:R-:W-:Y:S02]  /*41f0*/  @P2 SHF.R.U32.HI R0, RZ, R5.reuse, R8 ;  /* 0x00000005ff002219 */ /* 0x080fe40000011608 */
[----:B------:R-:W-:Y:S02]  /*4200*/  SHF.R.U32.HI R8, RZ, R18, R13 ;  /* 0x00000012ff087219 */ /* 0x000fe4000001160d */
[----:B------:R-:W-:Y:S01]  /*4210*/  @P2 SHF.R.U32.HI R9, RZ, R5, R2 ;  /* 0x00000005ff092219 */ /* 0x000fe20000011602 */
[----:B------:R-:W-:Y:S01]  /*4220*/  IMAD R0, R40, R0, RZ ;  /* 0x0000000028007224 */ /* 0x000fe200078e02ff */
[----:B------:R-:W-:Y:S02]  /*4230*/  SEL R8, R10, R8, !P0 ;  /* 0x000000080a087207 */ /* 0x000fe40004000000 */
[----:B------:R-:W-:Y:S01]  /*4240*/  SEL R2, R11, R12, !P4 ;  /* 0x0000000c0b027207 */ /* 0x000fe20006000000 */
[----:B------:R-:W-:Y:S01]  /*4250*/  IMAD R12, R40, R9, RZ ;  /* 0x00000009280c7224 */ /* 0x000fe200078e02ff */
[C---:B------:R-:W-:Y:S01]  /*4260*/  ISETP.GE.AND P0, PT, R8.reuse, R0, PT ;  /* 0x000000000800720c */ /* 0x040fe20003f06270 */
[----:B------:R-:W-:Y:S03]  /*4270*/  IMAD.HI.U32 R0, R8, R4, RZ ;  /* 0x0000000408007227 */ /* 0x000fe600078e00ff */
[----:B------:R-:W-:Y:S02]  /*4280*/  ISETP.GE.OR P0, PT, R2, R12, P0 ;  /* 0x0000000c0200720c */ /* 0x000fe40000706670 */
[-C--:B------:R-:W-:Y:S04]  /*4290*/  SHF.R.U32.HI R0, RZ, R5.reuse, R0 ;  /* 0x00000005ff007219 */ /* 0x080fe80000011600 */
[----:B------:R-:W-:Y:S05]  /*42a0*/  SEL R13, R8, R0, !P2 ;  /* 0x00000000080d7207 */ /* 0x000fea0005000000 */
[----:B------:R-:W-:Y:S02]  /*42b0*/  IMAD.MOV R12, RZ, RZ, -R13 ;  /* 0x000000ffff0c7224 */ /* 0x000fe400078e0a0d */
[----:B------:R-:W-:Y:S04]  /*42c0*/  @!P0 IMAD.HI.U32 R0, R2, R4, RZ ;  /* 0x0000000402008227 */ /* 0x000fe800078e00ff */
[----:B------:R-:W-:Y:S01]  /*42d0*/  IMAD R12, R40, R12, R8 ;  /* 0x0000000c280c7224 */ /* 0x000fe200078e0208 */
[----:B------:R-:W-:Y:S04]  /*42e0*/  @!P0 SHF.R.U32.HI R0, RZ, R5, R0 ;  /* 0x00000005ff008219 */ /* 0x000fe80000011600 */
[----:B------:R-:W-:Y:S04]  /*42f0*/  @!P0 SEL R0, R2, R0, !P2 ;  /* 0x0000000002008207 */ /* 0x000fe80005000000 */
[----:B------:R-:W-:Y:S01]  /*4300*/  @!P0 IADD3 R13, PT, PT, R13, -R0, RZ ;  /* 0x800000000d0d8210 */ /* 0x000fe20007ffe0ff */
[----:B------:R-:W-:Y:S01]  /*4310*/  @!P0 IMAD R0, R9, R12, R0 ;  /* 0x0000000c09008224 */ /* 0x000fe200078e0200 */
[----:B------:R-:W-:Y:S01]  /*4320*/  IADD3 R9, PT, PT, -R8, RZ, RZ ;  /* 0x000000ff08097210 */ /* 0x000fe20007ffe1ff */
[--C-:B------:R-:W-:Y:S02]  /*4330*/  IMAD.MOV R12, RZ, RZ, -R2.reuse ;  /* 0x000000ffff0c7224 */ /* 0x100fe400078e0a02 */
[----:B------:R-:W-:Y:S02]  /*4340*/  @!P0 IMAD R8, R13, R40, R2 ;  /* 0x000000280d088224 */ /* 0x000fe400078e0202 */
[----:B------:R-:W-:Y:S02]  /*4350*/  @!P0 IMAD.MOV.U32 R2, RZ, RZ, R0 ;  /* 0x000000ffff028224 */ /* 0x000fe400078e0000 */
[----:B------:R-:W-:Y:S02]  /*4360*/  IMAD R11, R3, R12, R11 ;  /* 0x0000000c030b7224 */ /* 0x000fe400078e020b */
[----:B------:R-:W-:Y:S02]  /*4370*/  IMAD R10, R6, R9, R10 ;  /* 0x00000009060a7224 */ /* 0x000fe400078e020a */
[----:B------:R-:W-:Y:S02]  /*4380*/  IMAD R11, R2, R3, R11 ;  /* 0x00000003020b7224 */ /* 0x000fe400078e020b */
[----:B------:R-:W-:Y:S02]  /*4390*/  IMAD R10, R8, R6, R10 ;  /* 0x00000006080a7224 */ /* 0x000fe400078e020a */
.L_x_76:
[----:B------:R-:W-:Y:S05]  /*43a0*/  BRA.U UP1, `(.L_x_77) ;  /* 0x0000000101107547 */ /* 0x000fea000b800000 */
[----:B------:R-:W-:Y:S04]  /*43b0*/  MOV R2, UR6 ;  /* 0x0000000600027c02 */ /* 0x000fe80008000f00 */
[----:B------:R-:W-:Y:S04]  /*43c0*/  SHF.L.U32 R2, R2, 0x1f, RZ ;  /* 0x0000001f02027819 */ /* 0x000fe800000006ff */
[----:B------:R-:W2:Y:S02]  /*43d0*/  SYNCS.PHASECHK.TRANS64.TRYWAIT P0, [UR7+0xe8], R2 ;  /* 0x0000e802ff0075a7 */ /* 0x000ea40008001107 */
[----:B--2---:R-:W-:Y:S05]  /*43e0*/  @!P0 BRA `(.L_x_78) ;  /* 0x0000005800488947 */ /* 0x004fea0003800000 */
.L_x_77:
[----:B------:R-:W-:Y:S02]  /*43f0*/  R2UR UR35, R15 ;  /* 0x000000000f2372ca */ /* 0x000fe400000e0000 */
[----:B------:R-:W-:Y:S02]  /*4400*/  R2UR UR34, R14 ;  /* 0x000000000e2272ca */ /* 0x000fe400000e0000 */
[----:B------:R-:W-:Y:S02]  /*4410*/  ISETP.NE.U32.AND P2, PT, RZ, UR4, PT ;  /* 0x00000004ff007c0c */ /* 0x000fe4000bf45070 */
[----:B------:R-:W-:Y:S02]  /*4420*/  SHF.L.U32 R14, R29, 0x1f, RZ ;  /* 0x0000001f1d0e7819 */ /* 0x000fe400000006ff */
[----:B------:R-:W-:Y:S05]  /*4430*/  ISETP.NE.AND.EX P2, PT, RZ, UR5, PT, P2 ;  /* 0x00000005ff007c0c */ /* 0x000fea000bf45320 */
[----:B------:R-:W-:Y:S02]  /*4440*/  USHF.L.U32 UR35, UR35, 0x6, URZ ;  /* 0x0000000623237899 */ /* 0x000fe400080006ff */
[----:B------:R-:W-:Y:S01]  /*4450*/  USHF.L.U32 UR34, UR34, 0x8, URZ ;  /* 0x0000000822227899 */ /* 0x000fe200080006ff */
[----:B------:R-:W-:Y:S11]  /*4460*/  BRA.U !UP3, `(.L_x_79) ;  /* 0x000000010b347547 */ /* 0x000ff6000b800000 */
[----:B------:R-:W-:Y:S01]  /*4470*/  UPLOP3.LUT UP0, UPT, UPT, UPT, UP2, 0x80, 0x8 ;  /* 0x000000000008789c */ /* 0x000fe20003f0f020 */
[----:B--2---:R-:W-:Y:S02]  /*4480*/  HFMA2 R0, -RZ, RZ, 0, 5.9604644775390625e-08 ;  /* 0x00000001ff007431 */ /* 0x004fe400000001ff */
[----:B------:R-:W-:Y:S03]  /*4490*/  IMAD.MOV.U32 R96, RZ, RZ, 0x1 ;  /* 0x00000001ff607424 */ /* 0x000fe600078e00ff */
[----:B------:R-:W-:Y:S05]  /*44a0*/  PLOP3.LUT P0, PT, PT, PT, UP0, 0x80, 0x8 ;  /* 0x000000000008781c */ /* 0x000fea0003f0f008 */
[----:B------:R-:W2:Y:S01]  /*44b0*/  @UP0 LDCU.64 UR10, c[0x0][0x888] ;  /* 0x00011100ff0a07ac */ /* 0x000ea20008000a00 */
[----:B------:R-:W-:Y:S07]  /*44c0*/  @UP0 UIMAD UR8, UR36, UR4, URZ ;  /* 0x00000004240802a4 */ /* 0x000fee000f8e02ff */
[----:B------:R-:W-:Y:S01]  /*44d0*/  @!P0 PRMT R96, R0, 0x7610, R96 ;  /* 0x0000761000608816 */ /* 0x000fe20000000060 */
[----:B--2---:R-:W-:Y:S03]  /*44e0*/  @UP0 UIMAD.WIDE UR10, UR8, 0x4, UR10 ;  /* 0x00000004080a08a5 */ /* 0x004fe6000f8e020a */
[----:B------:R-:W2:Y:S03]  /*44f0*/  @!UP0 LDCU UR8, c[0x0][0x880] ;  /* 0x00011000ff0887ac */ /* 0x000ea60008000800 */
[----:B------:R-:W-:Y:S01]  /*4500*/  IMAD.U32 R8, RZ, RZ, UR10 ;  /* 0x0000000aff087e24 */ /* 0x000fe2000f8e00ff */
[----:B------:R-:W-:Y:S05]  /*4510*/  MOV R9, UR11 ;  /* 0x0000000b00097c02 */ /* 0x000fea0008000f00 */
[----:B-----5:R3:W5:Y:S02]  /*4520*/  @P0 LDG.E R49, desc[UR46][R8.64] ;  /* 0x0000002e08310981 */ /* 0x020764000c1e1900 */
[----:B--23--:R-:W-:Y:S07]  /*4530*/  @!P0 IMAD.U32 R49, RZ, RZ, UR8 ;  /* 0x00000008ff318e24 */ /* 0x00cfee000f8e00ff */
.L_x_79:
[----:B-----5:R-:W-:Y:S01]  /*4540*/  @!P2 FSETP.EQ.AND P0, PT, R49, RZ, PT ;  /* 0x000000ff3100a20b */ /* 0x020fe20003f02000 */
[----:B------:R-:W-:Y:S01]  /*4550*/  @!UPT UIADD3 URZ, UPT, UPT, URZ, URZ, URZ ;  /* 0x000000fffffff290 */ /* 0x000fe2000fffe0ff */
[----:B------:R-:W-:Y:S11]  /*4560*/  @!P2 BRA `(.L_x_80) ;  /* 0x000000000014a947 */ /* 0x000ff60003800000 */
[----:B------:R-:W-:Y:S02]  /*4570*/  LOP3.LUT P2, RZ, R96, 0xff, RZ, 0xc0, !PT ;  /* 0x000000ff60ff7812 */ /* 0x000fe4000784c0ff */
[----:B------:R-:W-:Y:S04]  /*4580*/  PLOP3.LUT P0, PT, PT, PT, UP0, 0x80, 0x8 ;  /* 0x000000000008781c */ /* 0x000fe80003f0f008 */
[----:B------:R-:W-:Y:S07]  /*4590*/  PLOP3.LUT P0, PT, P0, PT, PT, 0x8, 0x80 ;  /* 0x000000000080781c */ /* 0x000fee000070e170 */
[----:B------:R-:W-:Y:S11]  /*45a0*/  @P2 FSETP.EQ.AND P0, PT, R49, RZ, PT ;  /* 0x000000ff3100220b */ /* 0x000ff60003f02000 */
[----:B------:R-:W-:Y:S02]  /*45b0*/  @!UPT UIADD3 URZ, UPT, UPT, URZ, URZ, URZ ;  /* 0x000000fffffff290 */ /* 0x000fe4000fffe0ff */
.L_x_80:
[----:B------:R-:W3:Y:S01]  /*45c0*/  SYNCS.PHASECHK.TRANS64.TRYWAIT P2, [UR7+0xc0], R14 ;  /* 0x0000c00eff0075a7 */ /* 0x000ee20008041107 */
[----:B------:R-:W-:Y:S04]  /*45d0*/  ELECT P4, URZ, PT ;  /* 0x0000000000ff782f */ /* 0x000fe80003880000 */
[----:B------:R-:W-:Y:S11]  /*45e0*/  PLOP3.LUT P4, PT, P0, P4, PT, 0xf2, 0x2f ;  /* 0x00000000002f781c */ /* 0x000ff60000789e72 */
[----:B------:R-:W-:Y:S02]  /*45f0*/  @!UPT UIADD3 URZ, UPT, UPT, URZ, URZ, URZ ;  /* 0x000000fffffff290 */ /* 0x000fe4000fffe0ff */
[----:B-1----:R-:W-:Y:S05]  /*4600*/  @!P4 IADD3 R8, P0, PT, R30, 0x580, RZ ;  /* 0x000005801e08c810 */ /* 0x002fea0007f1e0ff */
[----:B--2---:R-:W-:Y:S01]  /*4610*/  @!P4 IMAD.X R2, RZ, RZ, R31, P0 ;  /* 0x000000ffff02c224 */ /* 0x004fe200000e061f */
[----:B---3--:R-:W-:Y:S07]  /*4620*/  @!P2 BRA `(.L_x_81) ;  /* 0x0000005400d0a947 */ /* 0x008fee0003800000 */
.L_x_174:
[----:B------:R-:W-:Y:S01]  /*4630*/  @!P4 R2UR UR8, R2 ;  /* 0x000000000208c2ca */ /* 0x000fe200000e0000 */
[----:B------:R-:W-:Y:S01]  /*4640*/  VOTEU.ALL UP1, P4 ;  /* 0x0000000000ff7886 */ /* 0x000fe20002020000 */
[----:B------:R-:W-:Y:S01]  /*4650*/  @!P4 R2UR UR9, R8 ;  /* 0x000000000809c2ca */ /* 0x000fe200000e0000 */
[----:B-1----:R-:W-:Y:S01]  /*4660*/  @!P4 IMAD.MOV.U32 R0, RZ, RZ, 0x1000 ;  /* 0x00001000ff00c424 */ /* 0x002fe200078e00ff */
[----:B------:R-:W-:Y:S01]  /*4670*/  UMOV UR10, 0x0 ;  /* 0x00000000000a7882 */ /* 0x000fe20000000000 */
[----:B------:R-:W-:Y:S01]  /*4680*/  UMOV UR11, 0x10000000 ;  /* 0x10000000000b7882 */ /* 0x000fe20000000000 */
[----:B------:R-:W-:Y:S01]  /*4690*/  @!UP1 UIADD3 UR32, UPT, UPT, UR7, 0x200, URZ ;  /* 0x0000020007209890 */ /* 0x000fe2000fffe0ff */
[----:B------:R-:W-:Y:S06]  /*46a0*/  VOTEU.ALL UP1, P4 ;  /* 0x0000000000ff7886 */ /* 0x000fec0002020000 */
[----:B------:R-:W-:Y:S01]  /*46b0*/  IMAD.U32 R9, RZ, RZ, UR8 ;  /* 0x00000008ff097e24 */ /* 0x000fe2000f8e00ff */
[----:B------:R-:W-:Y:S01]  /*46c0*/  UPRMT UR8, UR37, 0x654, UR33 ;  /* 0x0000065425087896 */ /* 0x000fe20008000021 */
[----:B------:R-:W-:Y:S03]  /*46d0*/  IMAD.U32 R8, RZ, RZ, UR9 ;  /* 0x00000009ff087e24 */ /* 0x000fe6000f8e00ff */
[----:B------:R-:W-:Y:S02]  /*46e0*/  @!P4 R2UR UR15, R9 ;  /* 0x00000000090fc2ca */ /* 0x000fe400000e0000 */
[----:B------:R-:W-:Y:S02]  /*46f0*/  @!P4 R2UR UR14, R8 ;  /* 0x00000000080ec2ca */ /* 0x000fe400000e0000 */
[----:B------:R-:W-:Y:S05]  /*4700*/  @!P4 IADD3 R8, P0, PT, R30, 0x580, RZ ;  /* 0x000005801e08c810 */ /* 0x000fea0007f1e0ff */
[----:B------:R-:W-:Y:S06]  /*4710*/  @!P4 IMAD.X R2, RZ, RZ, R31, P0 ;  /* 0x000000ffff02c224 */ /* 0x000fec00000e061f */
[----:B------:R1:W-:Y:S01]  /*4720*/  @!UP1 UTMALDG.3D [UR32], [UR14], desc[UR10] ;  /* 0x00000a200e0095b4 */ /* 0x0003e20008011000 */
[----:B------:R1:W-:Y:S01]  /*4730*/  @!P4 SYNCS.ARRIVE.TRANS64.RED.A0TR RZ, [UR7+0xa0], R0 ;  /* 0x0000a000ffffc9a7 */ /* 0x0003e20008300407 */
[----:B------:R-:W-:Y:S01]  /*4740*/  SYNCS.ARRIVE.TRANS64.RED.A1T0 RZ, [UR8], RZ ;  /* 0x000000ffffff79a7 */ /* 0x000fe20008100408 */
[----:B------:R-:W2:Y:S02]  /*4750*/  SYNCS.PHASECHK.TRANS64.TRYWAIT P2, [UR7+0xc8], R14 ;  /* 0x0000c80eff0075a7 */ /* 0x000ea40008041107 */
[----:B-12---:R-:W-:Y:S05]  /*4760*/  @!P2 BRA `(.L_x_82) ;  /* 0x000000540098a947 */ /* 0x006fea0003800000 */
.L_x_176:
[----:B------:R-:W-:Y:S01]  /*4770*/  @!P4 R2UR UR8, R2 ;  /* 0x000000000208c2ca */ /* 0x000fe200000e0000 */
[----:B------:R-:W-:Y:S01]  /*4780*/  VOTEU.ALL UP1, P4 ;  /* 0x0000000000ff7886 */ /* 0x000fe20002020000 */
[----:B------:R-:W-:Y:S01]  /*4790*/  @!P4 R2UR UR9, R8 ;  /* 0x000000000809c2ca */ /* 0x000fe200000e0000 */
[----:B-1----:R-:W-:Y:S01]  /*47a0*/  @!P4 IMAD.MOV.U32 R0, RZ, RZ, 0x1000 ;  /* 0x00001000ff00c424 */ /* 0x002fe200078e00ff */
[----:B------:R-:W-:Y:S01]  /*47b0*/  UMOV UR10, 0x0 ;  /* 0x00000000000a7882 */ /* 0x000fe20000000000 */
[----:B------:R-:W-:Y:S01]  /*47c0*/  UMOV UR11, 0x10000000 ;  /* 0x10000000000b7882 */ /* 0x000fe20000000000 */
[----:B------:R-:W-:Y:S02]  /*47d0*/  @!UP1 UIADD3 UR26, UPT, UPT, UR34, 0x40, URZ ;  /* 0x00000040221a9890 */ /* 0x000fe4000fffe0ff */
[----:B------:R-:W-:Y:S01]  /*47e0*/  @!UP1 UIADD3 UR24, UPT, UPT, UR7, 0x1200, URZ ;  /* 0x0000120007189890 */ /* 0x000fe2000fffe0ff */
[----:B------:R-:W-:Y:S01]  /*47f0*/  VOTEU.ALL UP1, P4 ;  /* 0x0000000000ff7886 */ /* 0x000fe20002020000 */
[----:B------:R-:W-:Y:S01]  /*4800*/  UMOV UR27, UR35 ;  /* 0x00000023001b7c82 */ /* 0x000fe20008000000 */
[----:B------:R-:W-:Y:S02]  /*4810*/  UMOV UR28, UR36 ;  /* 0x00000024001c7c82 */ /* 0x000fe40008000000 */
        /* <DEDUP_REMOVED lines=12> */
.L_x_178:
[----:B------:R-:W2:Y:S01]  /*48e0*/  LDC.64 R12, c[0x0][0xb18] ;  /* 0x0002c600ff0c7b82 */ /* 0x000ea20000000a00 */
[----:B------:R-:W-:Y:S01]  /*48f0*/  @!P4 R2UR UR8, R2 ;  /* 0x000000000208c2ca */ /* 0x000fe200000e0000 */
[----:B------:R-:W-:Y:S01]  /*4900*/  VOTEU.ALL UP1, P4 ;  /* 0x0000000000ff7886 */ /* 0x000fe20002020000 */
[----:B------:R-:W-:Y:S01]  /*4910*/  @!P4 R2UR UR9, R8 ;  /* 0x000000000809c2ca */ /* 0x000fe200000e0000 */
[----:B-1----:R-:W-:Y:S01]  /*4920*/  @!P4 IMAD.MOV.U32 R0, RZ, RZ, 0x1000 ;  /* 0x00001000ff00c424 */ /* 0x002fe200078e00ff */
[----:B------:R-:W-:Y:S03]  /*4930*/  UMOV UR10, 0x0 ;  /* 0x00000000000a7882 */ /* 0x000fe60000000000 */
[----:B------:R-:W1:Y:S01]  /*4940*/  @!P1 LDC R2, c[0x0][0xb0c] ;  /* 0x0002c300ff029b82 */ /* 0x000e620000000800 */
[----:B------:R-:W-:Y:S01]  /*4950*/  @!UP1 UIADD3 UR18, UPT, UPT, UR34, 0x80, URZ ;  /* 0x0000008022129890 */ /* 0x000fe2000fffe0ff */
[----:B------:R-:W-:Y:S01]  /*4960*/  @P3 SHF.R.U32.HI R26, RZ, 0x10, R21 ;  /* 0x00000010ff1a3819 */ /* 0x000fe20000011615 */
[----:B------:R-:W-:Y:S01]  /*4970*/  @!UP1 UIADD3 UR16, UPT, UPT, UR7, 0x2200, URZ ;  /* 0x0000220007109890 */ /* 0x000fe2000fffe0ff */
[----:B------:R-:W-:Y:S01]  /*4980*/  VIADD R28, R28, 0x1 ;  /* 0x000000011c1c7836 */ /* 0x000fe20000000000 */
[----:B------:R-:W-:Y:S01]  /*4990*/  VOTEU.ALL UP1, P4 ;  /* 0x0000000000ff7886 */ /* 0x000fe20002020000 */
[----:B------:R-:W-:Y:S01]  /*49a0*/  UMOV UR11, 0x10000000 ;  /* 0x10000000000b7882 */ /* 0x000fe20000000000 */
[----:B------:R-:W-:Y:S01]  /*49b0*/  UMOV UR19, UR35 ;  /* 0x0000002300137c82 */ /* 0x000fe20008000000 */
[----:B------:R-:W-:Y:S01]  /*49c0*/  IMAD.U32 R9, RZ, RZ, UR8 ;  /* 0x00000008ff097e24 */ /* 0x000fe2000f8e00ff */
[----:B------:R-:W-:Y:S01]  /*49d0*/  UMOV UR20, UR36 ;  /* 0x0000002400147c82 */ /* 0x000fe20008000000 */
[----:B------:R-:W-:Y:S01]  /*49e0*/  IMAD.U32 R8, RZ, RZ, UR9 ;  /* 0x00000009ff087e24 */ /* 0x000fe2000f8e00ff */
[----:B------:R-:W-:Y:S02]  /*49f0*/  UPRMT UR8, UR37, 0x654, UR17 ;  /* 0x0000065425087896 */ /* 0x000fe40008000011 */
[----:B------:R-:W-:Y:S02]  /*4a00*/  @!P4 R2UR UR15, R9 ;  /* 0x00000000090fc2ca */ /* 0x000fe400000e0000 */
[----:B------:R-:W-:Y:S02]  /*4a10*/  @!P4 R2UR UR14, R8 ;  /* 0x00000000080ec2ca */ /* 0x000fe400000e0000 */
[----:B------:R-:W3:Y:S11]  /*4a20*/  LDC.64 R8, c[0x0][0xb10] ;  /* 0x0002c400ff087b82 */ /* 0x000ef60000000a00 */
[----:B------:R1:W-:Y:S01]  /*4a30*/  @!UP1 UTMALDG.3D [UR16], [UR14], desc[UR10] ;  /* 0x00000a100e0095b4 */ /* 0x0003e20008011000 */
[----:B------:R5:W-:Y:S01]  /*4a40*/  @!P4 SYNCS.ARRIVE.TRANS64.RED.A0TR RZ, [UR7+0xb0], R0 ;  /* 0x0000b000ffffc9a7 */ /* 0x000be20008300407 */
[C---:B---3--:R-:W-:Y:S01]  /*4a50*/  @!P1 IMAD.HI.U32 R8, R11.reuse, R8, RZ ;  /* 0x000000080b089227 */ /* 0x048fe200078e00ff */
[----:B--2---:R-:W-:Y:S02]  /*4a60*/  @!P1 ISETP.NE.AND P0, PT, R12, 0x1, PT ;  /* 0x000000010c00980c */ /* 0x004fe40003f05270 */
[----:B-1----:R-:W-:Y:S01]  /*4a70*/  @!P1 ISETP.NE.AND P2, PT, R2, 0x1, PT ;  /* 0x000000010200980c */ /* 0x002fe20003f45270 */
[----:B------:R-:W-:Y:S01]  /*4a80*/  SYNCS.ARRIVE.TRANS64.RED.A1T0 RZ, [UR8], RZ ;  /* 0x000000ffffff79a7 */ /* 0x000fe20008100408 */
[C---:B------:R-:W-:Y:S01]  /*4a90*/  @!P1 IMAD.HI.U32 R13, R10.reuse, R13, RZ ;  /* 0x0000000d0a0d9227 */ /* 0x040fe200078e00ff */
[----:B------:R-:W-:Y:S04]  /*4aa0*/  @!P1 SHF.R.U32.HI R8, RZ, R9, R8 ;  /* 0x00000009ff089219 */ /* 0x000fe80000011608 */
[----:B------:R-:W-:Y:S01]  /*4ab0*/  @!P1 SEL R8, R11, R8, !P2 ;  /* 0x000000080b089207 */ /* 0x000fe20005000000 */
[----:B------:R-:W1:Y:S01]  /*4ac0*/  SYNCS.PHASECHK.TRANS64.TRYWAIT P5, [UR7+0xd8], R14 ;  /* 0x0000d80eff0075a7 */ /* 0x000e6200080a1107 */
[----:B-----5:R-:W2:Y:S02]  /*4ad0*/  @!P1 LDC R0, c[0x0][0xb20] ;  /* 0x0002c800ff009b82 */ /* 0x020ea40000000800 */
[----:B--2---:R-:W-:Y:S04]  /*4ae0*/  @!P1 SHF.R.U32.HI R0, RZ, R0, R13 ;  /* 0x00000000ff009219 */ /* 0x004fe8000001160d */
[----:B------:R-:W-:Y:S05]  /*4af0*/  @!P1 SEL R9, R10, R0, !P0 ;  /* 0x000000000a099207 */ /* 0x000fea0004000000 */
[----:B------:R-:W-:Y:S02]  /*4b00*/  @!P1 IMAD.IADD R0, R9, 0x1, -R8 ;  /* 0x0000000109009824 */ /* 0x000fe400078e0a08 */
[----:B------:R-:W-:Y:S02]  /*4b10*/  @!P1 IMAD.IADD R8, R8, 0x1, -R9 ;  /* 0x0000000108089824 */ /* 0x000fe400078e0a09 */
[----:B------:R-:W-:Y:S02]  /*4b20*/  @!P1 IMAD R11, R0, R2, R11 ;  /* 0x00000002000b9224 */ /* 0x000fe400078e020b */
[----:B------:R-:W-:Y:S01]  /*4b30*/  @!P1 IMAD R10, R8, R12, R10 ;  /* 0x0000000c080a9224 */ /* 0x000fe200078e020a */
[----:B-1----:R-:W-:Y:S06]  /*4b40*/  @!P5 BRA `(.L_x_84) ;  /* 0x0000005000d0d947 */ /* 0x002fec0003800000 */
.L_x_180:
[----:B------:R-:W-:Y:S01]  /*4b50*/  @!P4 IADD3 R2, P0, PT, R30, 0x580, RZ ;  /* 0x000005801e02c810 */ /* 0x000fe20007f1e0ff */
[----:B------:R-:W-:Y:S01]  /*4b60*/  VOTEU.ALL UP1, P4 ;  /* 0x0000000000ff7886 */ /* 0x000fe20002020000 */
[----:B------:R-:W-:Y:S01]  /*4b70*/  UMOV UR18, 0x0 ;  /* 0x0000000000127882 */ /* 0x000fe20000000000 */
[----:B------:R-:W-:Y:S01]  /*4b80*/  UMOV UR19, 0x10000000 ;  /* 0x1000000000137882 */ /* 0x000fe20000000000 */
[----:B------:R-:W-:Y:S01]  /*4b90*/  @!P4 R2UR UR9, R2 ;  /* 0x000000000209c2ca */ /* 0x000fe200000e0000 */
[----:B-1----:R-:W-:Y:S01]  /*4ba0*/  @!P4 IMAD.X R0, RZ, RZ, R31, P0 ;  /* 0x000000ffff00c224 */ /* 0x002fe200000e061f */
[----:B------:R-:W-:Y:S01]  /*4bb0*/  @!UP1 UIADD3 UR10, UPT, UPT, UR34, 0xc0, URZ ;  /* 0x000000c0220a9890 */ /* 0x000fe2000fffe0ff */
[----:B------:R-:W-:Y:S01]  /*4bc0*/  ISETP.NE.AND P0, PT, R28, 0x2, PT ;  /* 0x000000021c00780c */ /* 0x000fe20003f05270 */
[----:B------:R-:W-:Y:S01]  /*4bd0*/  UMOV UR11, UR35 ;  /* 0x00000023000b7c82 */ /* 0x000fe20008000000 */
[----:B------:R-:W-:Y:S01]  /*4be0*/  UMOV UR12, UR36 ;  /* 0x00000024000c7c82 */ /* 0x000fe20008000000 */
[----:B------:R-:W-:Y:S01]  /*4bf0*/  @!P4 R2UR UR8, R0 ;  /* 0x000000000008c2ca */ /* 0x000fe200000e0000 */
[----:B------:R-:W-:Y:S01]  /*4c00*/  IMAD.IADD R14, R10, 0x1, R94 ;  /* 0x000000010a0e7824 */ /* 0x000fe200078e025e */
[----:B------:R-:W-:Y:S01]  /*4c10*/  @P3 R2UR UR36, R26 ;  /* 0x000000001a2432ca */ /* 0x000fe200000e0000 */
[----:B------:R-:W-:Y:S01]  /*4c20*/  IMAD.IADD R15, R11, 0x1, R95 ;  /* 0x000000010b0f7824 */ /* 0x000fe200078e025f */
[----:B------:R-:W-:Y:S02]  /*4c30*/  SEL R0, RZ, 0x1, P0 ;  /* 0x00000001ff007807 */ /* 0x000fe40000000000 */
[----:B------:R-:W-:Y:S01]  /*4c40*/  LOP3.LUT R29, R29, 0x1, RZ, 0x3c, !PT ;  /* 0x000000011d1d7812 */ /* 0x000fe200078e3cff */
[----:B------:R-:W-:Y:S01]  /*4c50*/  IMAD.U32 R8, RZ, RZ, UR9 ;  /* 0x00000009ff087e24 */ /* 0x000fe2000f8e00ff */
[----:B------:R-:W-:Y:S01]  /*4c60*/  @!UP1 UIADD3 UR9, UPT, UPT, UR7, 0xb8, URZ ;  /* 0x000000b807099890 */ /* 0x000fe2000fffe0ff */
[----:B------:R-:W-:Y:S02]  /*4c70*/  LOP3.LUT R27, R27, R0, RZ, 0x3c, !PT ;  /* 0x000000001b1b7212 */ /* 0x000fe400078e3cff */
[----:B------:R-:W-:Y:S02]  /*4c80*/  SEL R28, R28, RZ, P0 ;  /* 0x000000ff1c1c7207 */ /* 0x000fe40000000000 */
[----:B------:R-:W-:Y:S01]  /*4c90*/  IMAD.U32 R9, RZ, RZ, UR8 ;  /* 0x00000008ff097e24 */ /* 0x000fe2000f8e00ff */
[----:B------:R-:W-:Y:S01]  /*4ca0*/  @!P4 R2UR UR14, R8 ;  /* 0x00000000080ec2ca */ /* 0x000fe200000e0000 */
[----:B------:R-:W-:Y:S01]  /*4cb0*/  @!UP1 UIADD3 UR8, UPT, UPT, UR7, 0x3200, URZ ;  /* 0x0000320007089890 */ /* 0x000fe2000fffe0ff */
[----:B------:R-:W-:Y:S02]  /*4cc0*/  VOTEU.ALL UP1, P4 ;  /* 0x0000000000ff7886 */ /* 0x000fe40002020000 */
[----:B------:R-:W-:Y:S11]  /*4cd0*/  @!P4 R2UR UR15, R9 ;  /* 0x00000000090fc2ca */ /* 0x000ff600000e0000 */
[----:B------:R-:W-:Y:S02]  /*4ce0*/  @!UPT UIADD3 URZ, UPT, UPT, URZ, URZ, URZ ;  /* 0x000000fffffff290 */ /* 0x000fe4000fffe0ff */
[----:B------:R2:W-:Y:S01]  /*4cf0*/  @!UP1 UTMALDG.3D [UR8], [UR14], desc[UR18] ;  /* 0x000012080e0095b4 */ /* 0x0005e20008011000 */
[----:B------:R2:W-:Y:S01]  /*4d00*/  @!P4 SYNCS.ARRIVE.TRANS64.RED.A0TR RZ, [UR7+0xb8], R25 ;  /* 0x0000b819ffffc9a7 */ /* 0x0005e20008300407 */
[----:B------:R-:W-:Y:S01]  /*4d10*/  UPLOP3.LUT UP1, UPT, UPT, UPT, UPT, 0x80, 0x8 ;  /* 0x000000000008789c */ /* 0x000fe20003f2f070 */
[----:B------:R-:W-:Y:S01]  /*4d20*/  SYNCS.ARRIVE.TRANS64.RED.A1T0 RZ, [UR13], RZ ;  /* 0x000000ffffff79a7 */ /* 0x000fe2000810040d */
[----:B------:R-:W-:Y:S09]  /*4d30*/  @P3 BRA `(.L_x_85) ;  /* 0xfffffff000a03947 */ /* 0x000ff2000383ffff */
[----:B------:R-:W-:-:S04]  /*4d40*/  SHF.L.U32 R2, R29, 0x1f, RZ ;  /* 0x0000001f1d027819 */ /* 0x000fc800000006ff */
[----:B------:R-:W1:Y:S02]  /*4d50*/  SYNCS.PHASECHK.TRANS64.TRYWAIT P0, [UR7+0xc0], R2 ;  /* 0x0000c002ff0075a7 */ /* 0x000e640008001107 */
[----:B-1----:R-:W-:Y:S05]  /*4d60*/  @!P0 BRA `(.L_x_86) ;  /* 0x0000005000608947 */ /* 0x002fea0003800000 */
.L_x_182:
[----:B------:R-:W3:Y:S02]  /*4d70*/  SYNCS.PHASECHK.TRANS64.TRYWAIT P0, [UR7+0xc8], R2 ;  /* 0x0000c802ff0075a7 */ /* 0x000ee40008001107 */
[----:B---3--:R-:W-:Y:S05]  /*4d80*/  @!P0 BRA `(.L_x_87) ;  /* 0x0000005000708947 */ /* 0x008fea0003800000 */
.L_x_184:
[----:B------:R-:W3:Y:S02]  /*4d90*/  SYNCS.PHASECHK.TRANS64.TRYWAIT P0, [UR7+0xd0], R2 ;  /* 0x0000d002ff0075a7 */ /* 0x000ee40008001107 */
[----:B---3--:R-:W-:Y:S05]  /*4da0*/  @!P0 BRA `(.L_x_88) ;  /* 0x0000005000808947 */ /* 0x008fea0003800000 */
.L_x_186:
[----:B-1----:R-:W-:-:S07]  /*4db0*/  MOV R0, UR7 ;  /* 0x0000000700007c02 */ /* 0x002fce0008000f00 */
.L_x_89:
[----:B-1----:R-:W-:-:S04]  /*4dc0*/  SHF.L.U32 R2, R29, 0x1f, RZ ;  /* 0x0000001f1d027819 */ /* 0x002fc800000006ff */
[----:B------:R1:W3:Y:S03]  /*4dd0*/  SYNCS.PHASECHK.TRANS64.TRYWAIT P0, [R0+URZ+0xd8], R2 ;  /* 0x0000d802000075a7 */ /* 0x0002e600080011ff */
[----:B---3--:R-:W-:Y:S05]  /*4de0*/  @!P0 NANOSLEEP.SYNCS 0x989680 ;  /* 0x009896800000895d */ /* 0x008fea0003900000 */
[----:B------:R-:W3:Y:S02]  /*4df0*/  @!P0 SYNCS.PHASECHK.TRANS64 P0, [R0+URZ+0xd8], R2 ;  /* 0x0000d802000085a7 */ /* 0x000ee400080010ff */
[----:B--23--:R-:W-:Y:S05]  /*4e00*/  @P0 EXIT ;  /* 0x000000000000094d */ /* 0x00cfea0003800000 */
[----:B------:R-:W-:Y:S05]  /*4e10*/  BRA `(.L_x_89) ;  /* 0xfffffffc00e87947 */ /* 0x000fea000383ffff */
.L_x_74:
[----:B------:R-:W-:-:S06]  /*4e20*/  UISETP.GE.AND UP1, UPT, UR8, 0x4, UPT ;  /* 0x000000040800788c */ /* 0x000fcc000bf26270 */
[----:B------:R-:W-:-:S13]  /*4e30*/  PLOP3.LUT P0, PT, PT, PT, UP1, 0x80, 0x8 ;  /* 0x000000000008781c */ /* 0x000fda0003f0f018 */
[----:B------:R-:W-:Y:S05]  /*4e40*/  @!P0 EXIT ;  /* 0x000000000000894d */ /* 0x000fea0003800000 */
[----:B------:R-:W-:Y:S01]  /*4e50*/  BAR.SYNC.DEFER_BLOCKING 0x6, 0xa0 ;  /* 0x0182800000007b1d */ /* 0x000fe20000010000 */
[C---:B------:R-:W-:Y:S01]  /*4e60*/  IMAD.SHL.U32 R3, R108.reuse, 0x40, RZ ;  /* 0x000000406c037824 */ /* 0x040fe200078e00ff */
[C---:B------:R-:W-:Y:S01]  /*4e70*/  LOP3.LUT R110, R108.reuse, 0x60, RZ, 0xc0, !PT ;  /* 0x000000606c6e7812 */ /* 0x040fe200078ec0ff */
[C---:B------:R-:W-:Y:S01]  /*4e80*/  IMAD.SHL.U32 R100, R108.reuse, 0x20, RZ ;  /* 0x000000206c647824 */ /* 0x040fe200078e00ff */
[----:B------:R-:W-:Y:S01]  /*4e90*/  CS2R R106, SRZ ;  /* 0x00000000006a7805 */ /* 0x000fe2000001ff00 */
[C---:B------:R-:W-:Y:S01]  /*4ea0*/  IMAD.SHL.U32 R4, R108.reuse, 0x2, RZ ;  /* 0x000000026c047824 */ /* 0x040fe200078e00ff */
[----:B------:R-:W-:Y:S02]  /*4eb0*/  UMOV UR49, 0x400 ;  /* 0x0000040000317882 */ /* 0x000fe40000000000 */
[----:B------:R-:W1:Y:S01]  /*4ec0*/  LDC R99, c[0x0][0x370] ;  /* 0x0000dc00ff637b82 */ /* 0x000e620000000800 */
[----:B------:R-:W-:Y:S01]  /*4ed0*/  ULEA UR49, UR37, UR49, 0x18 ;  /* 0x0000003125317291 */ /* 0x000fe2000f8ec0ff */
[----:B------:R-:W-:Y:S01]  /*4ee0*/  LOP3.LUT R2, R3, 0x180, RZ, 0xc0, !PT ;  /* 0x0000018003027812 */ /* 0x000fe200078ec0ff */
[----:B------:R-:W-:Y:S01]  /*4ef0*/  IMAD.U32 R46, R108, 0x10000, RZ ;  /* 0x000100006c2e7824 */ /* 0x000fe200078e00ff */
[----:B------:R-:W-:Y:S01]  /*4f00*/  LOP3.LUT R100, R100, 0xc00, RZ, 0xc0, !PT ;  /* 0x00000c0064647812 */ /* 0x000fe200078ec0ff */
[----:B------:R-:W-:Y:S01]  /*4f10*/  UIADD3 UR4, UPT, UPT, UR49, 0x4200, URZ ;  /* 0x0000420031047890 */ /* 0x000fe2000fffe0ff */
[----:B------:R-:W-:Y:S01]  /*4f20*/  LOP3.LUT R4, R2, 0x20, R4, 0xf8, !PT ;  /* 0x0000002002047812 */ /* 0x000fe200078ef804 */
[----:B------:R-:W-:Y:S01]  /*4f30*/  IMAD.SHL.U32 R2, R108, 0x8, RZ ;  /* 0x000000086c027824 */ /* 0x000fe200078e00ff */
[----:B------:R-:W2:Y:S01]  /*4f40*/  LDC R42, c[0x0][0xb0c] ;  /* 0x0002c300ff2a7b82 */ /* 0x000ea20000000800 */
[----:B------:R-:W-:Y:S01]  /*4f50*/  LOP3.LUT R100, R100, 0x40, R3, 0xf8, !PT ;  /* 0x0000004064647812 */ /* 0x000fe200078ef803 */
[----:B------:R-:W-:Y:S01]  /*4f60*/  IMAD.MOV.U32 R45, RZ, RZ, RZ ;  /* 0x000000ffff2d7224 */ /* 0x000fe200078e00ff */
[----:B------:R-:W-:Y:S01]  /*4f70*/  LOP3.LUT R46, R46, 0x600000, RZ, 0xc0, !PT ;  /* 0x006000002e2e7812 */ /* 0x000fe200078ec0ff */
[----:B------:R-:W-:Y:S01]  /*4f80*/  IMAD.MOV.U32 R112, RZ, RZ, RZ ;  /* 0x000000ffff707224 */ /* 0x000fe200078e00ff */
[----:B------:R-:W-:-:S02]  /*4f90*/  LOP3.LUT R108, R108, 0x2, RZ, 0xc0, !PT ;  /* 0x000000026c6c7812 */ /* 0x000fc400078ec0ff */
[----:B------:R-:W-:Y:S02]  /*4fa0*/  CS2R R104, SRZ ;  /* 0x0000000000687805 */ /* 0x000fe4000001ff00 */
[----:B------:R-:W-:Y:S01]  /*4fb0*/  LOP3.LUT R2, R4, 0x30, R2, 0x78, !PT ;  /* 0x0000003004027812 */ /* 0x000fe200078e7802 */
[----:B------:R-:W4:Y:S01]  /*4fc0*/  LDC R97, c[0x0][0xb20] ;  /* 0x0002c800ff617b82 */ /* 0x000f220000000800 */
[----:B------:R-:W3:Y:S01]  /*4fd0*/  LDS R0, [UR49+0x1a0] ;  /* 0x0001a031ff007984 */ /* 0x000ee20008000800 */
[----:B------:R-:W-:Y:S01]  /*4fe0*/  LOP3.LUT R100, R100, 0x200, R3, 0xf8, !PT ;  /* 0x0000020064647812 */ /* 0x000fe200078ef803 */
[----:B------:R-:W-:Y:S01]  /*4ff0*/  IMAD.MOV R102, RZ, RZ, -R108 ;  /* 0x000000ffff667224 */ /* 0x000fe200078e0a6c */
[----:B------:R-:W1:Y:S01]  /*5000*/  LDCU.64 UR52, c[0x0][0x348] ;  /* 0x00006900ff3477ac */ /* 0x000e620008000a00 */
[----:B------:R-:W-:Y:S01]  /*5010*/  IMAD.U32 R109, RZ, RZ, UR4 ;  /* 0x00000004ff6d7e24 */ /* 0x000fe2000f8e00ff */
[----:B------:R-:W-:Y:S02]  /*5020*/  LOP3.LUT R100, R100, R2, RZ, 0xfc, !PT ;  /* 0x0000000264647212 */ /* 0x000fe400078efcff */
[----:B------:R-:W1:Y:S01]  /*5030*/  LDC R41, c[0x0][0xb30] ;  /* 0x0002cc00ff297b82 */ /* 0x000e620000000800 */
[----:B------:R-:W1:Y:S01]  /*5040*/  LDCU.64 UR38, c[0x0][0x888] ;  /* 0x00011100ff2677ac */ /* 0x000e620008000a00 */
[----:B------:R-:W1:Y:S06]  /*5050*/  LDCU.64 UR44, c[0x0][0x890] ;  /* 0x00011200ff2c77ac */ /* 0x000e6c0008000a00 */
[----:B------:R-:W1:Y:S01]  /*5060*/  LDC.64 R92, c[0x0][0xb10] ;  /* 0x0002c400ff5c7b82 */ /* 0x000e620000000a00 */
[----:B------:R-:W-:-:S07]  /*5070*/  UIADD3 UR48, UPT, UPT, UR49, 0x200, URZ ;  /* 0x0000020031307890 */ /* 0x000fce000fffe0ff */
[----:B------:R-:W1:Y:S08]  /*5080*/  LDC.64 R38, c[0x0][0xb18] ;  /* 0x0002c600ff267b82 */ /* 0x000e700000000a00 */
[----:B------:R-:W1:Y:S08]  /*5090*/  LDC.64 R36, c[0x0][0xb28] ;  /* 0x0002ca00ff247b82 */ /* 0x000e700000000a00 */
[----:B------:R-:W1:Y:S01]  /*50a0*/  LDC.64 R90, c[0x0][0x8b0] ;  /* 0x00022c00ff5a7b82 */ /* 0x000e620000000a00 */
[----:B---3--:R-:W-:-:S07]  /*50b0*/  IMAD.IADD R46, R0, 0x1, R46 ;  /* 0x00000001002e7824 */ /* 0x008fce00078e022e */
[----:B------:R-:W3:Y:S08]  /*50c0*/  LDC.64 R88, c[0x0][0x8a8] ;  /* 0x00022a00ff587b82 */ /* 0x000ef00000000a00 */
[----:B--2-4-:R-:W1:Y:S02]  /*50d0*/  LDC R98, c[0x0][0x374] ;  /* 0x0000dd00ff627b82 */ /* 0x014e640000000800 */
.L_x_131:
[----:B------:R-:W-:Y:S02]  /*50e0*/  LEA R0, R112, UR49, 0x3 ;  /* 0x0000003170007c11 */ /* 0x000fe4000f8e18ff */
[----:B------:R-:W-:Y:S02]  /*50f0*/  SHF.L.U32 R2, R106, 0x1f, RZ ;  /* 0x0000001f6a027819 */ /* 0x000fe400000006ff */
[----:B------:R-:W-:Y:S02]  /*5100*/  LEA R16, R112, UR49, 0x4 ;  /* 0x0000003170107c11 */ /* 0x000fe4000f8e20ff */
[----:B------:R-:W2:Y:S02]  /*5110*/  SYNCS.PHASECHK.TRANS64.TRYWAIT P0, [R0+URZ+0xf0], R2 ;  /* 0x0000f002000075a7 */ /* 0x000ea400080011ff */
[----:B-12---:R-:W-:Y:S05]  /*5120*/  @!P0 BRA `(.L_x_90) ;  /* 0x0000004c00b88947 */ /* 0x006fea0003800000 */
.L_x_187:
[----:B------:R-:W4:Y:S01]  /*5130*/  LDC.64 R10, c[0x0][0xb10] ;  /* 0x0002c400ff0a7b82 */ /* 0x000f220000000a00 */
[----:B------:R-:W3:Y:S01]  /*5140*/  LDS.128 R16, [R16+0x180] ;  /* 0x0001800010107984 */ /* 0x000ee20000000c00 */
[----:B-1----:R-:W-:Y:S01]  /*5150*/  ISETP.NE.AND P1, PT, R41, 0x1, PT ;  /* 0x000000012900780c */ /* 0x002fe20003f25270 */
[----:B--2---:R-:W-:Y:S01]  /*5160*/  VIADD R0, R0, 0x100 ;  /* 0x0000010000007836 */ /* 0x004fe20000000000 */
[----:B------:R-:W-:Y:S04]  /*5170*/  ISETP.GE.AND P0, PT, R40, 0x1, PT ;  /* 0x000000012800780c */ /* 0x000fe80003f06270 */
[----:B------:R-:W1:Y:S01]  /*5180*/  LDC.64 R8, c[0x0][0xb18] ;  /* 0x0002c600ff087b82 */ /* 0x000e620000000a00 */
[----:B------:R-:W-:Y:S01]  /*5190*/  PRMT R0, RZ, 0x654, R0 ;  /* 0x00000654ff007816 */ /* 0x000fe20000000000 */
[----:B------:R-:W-:Y:S01]  /*51a0*/  @!PT LDS RZ, [RZ] ;  /* 0x00000000fffff984 */ /* 0x000fe20000000800 */
[----:B------:R-:W-:Y:S01]  /*51b0*/  @!PT LDS RZ, [RZ] ;  /* 0x00000000fffff984 */ /* 0x000fe20000000800 */
[----:B------:R-:W-:Y:S01]  /*51c0*/  @!PT LDS RZ, [RZ] ;  /* 0x00000000fffff984 */ /* 0x000fe20000000800 */
[----:B------:R-:W-:Y:S01]  /*51d0*/  @!PT LDS RZ, [RZ] ;  /* 0x00000000fffff984 */ /* 0x000fe20000000800 */
[----:B------:R2:W-:Y:S06]  /*51e0*/  MEMBAR.ALL.CTA ;  /* 0x0000000000007992 */ /* 0x0005ec0000008000 */
[----:B--2---:R-:W2:Y:S01]  /*51f0*/  FENCE.VIEW.ASYNC.S ;  /* 0x00000000000073c6 */ /* 0x004ea20000000000 */
[----:B------:R-:W1:Y:S08]  /*5200*/  @!P1 LDC R12, c[0x0][0xb20] ;  /* 0x0002c800ff0c9b82 */ /* 0x000e700000000800 */
[----:B------:R-:W1:Y:S01]  /*5210*/  @!P1 LDC R7, c[0x0][0xb0c] ;  /* 0x0002c300ff079b82 */ /* 0x000e620000000800 */
[----:B--2---:R2:W-:Y:S01]  /*5220*/  SYNCS.ARRIVE.TRANS64.RED.A1T0 RZ, [R0+URZ], RZ ;  /* 0x000000ff00ff79a7 */ /* 0x0045e200081004ff */
[----:B---3--:R-:W-:Y:S04]  /*5230*/  LOP3.LUT P4, RZ, R18, 0x1, RZ, 0xc0, !PT ;  /* 0x0000000112ff7812 */ /* 0x008fe8000788c0ff */
[----:B------:R-:W-:Y:S09]  /*5240*/  P2R R111, PR, RZ, 0x10 ;  /* 0x00000010ff6f7803 */ /* 0x000ff20000000000 */
[----:B------:R-:W-:Y:S02]  /*5250*/  @P4 MOV R44, R16 ;  /* 0x00000010002c4202 */ /* 0x000fe40000000f00 */
[----:B------:R-:W-:Y:S01]  /*5260*/  @P4 LOP3.LUT R43, R17, 0xffff, RZ, 0xc0, !PT ;  /* 0x0000ffff112b4812 */ /* 0x000fe200078ec0ff */
[----:B--2-4-:R-:W-:Y:S06]  /*5270*/  @!P0 BRA `(.L_x_91) ;  /* 0x0000000000a48947 */ /* 0x014fec0003800000 */
[----:B------:R-:W-:Y:S01]  /*5280*/  IMAD.HI.U32 R0, R98, R39, RZ ;  /* 0x0000002762007227 */ /* 0x000fe200078e00ff */
[----:B------:R-:W-:Y:S02]  /*5290*/  ISETP.NE.AND P0, PT, R38, 0x1, PT ;  /* 0x000000012600780c */ /* 0x000fe40003f05270 */
[----:B------:R-:W-:Y:S01]  /*52a0*/  ISETP.NE.AND P2, PT, R40, 0x1, PT ;  /* 0x000000012800780c */ /* 0x000fe20003f45270 */
[----:B------:R-:W-:Y:S01]  /*52b0*/  IMAD.HI.U32 R4, R99, R92, RZ ;  /* 0x0000005c63047227 */ /* 0x000fe200078e00ff */
[----:B------:R-:W-:Y:S02]  /*52c0*/  SHF.R.U32.HI R0, RZ, R97, R0 ;  /* 0x00000061ff007219 */ /* 0x000fe40000011600 */
[----:B------:R-:W-:Y:S01]  /*52d0*/  ISETP.NE.AND P3, PT, R42, 0x1, PT ;  /* 0x000000012a00780c */ /* 0x000fe20003f65270 */
[----:B------:R-:W-:Y:S01]  /*52e0*/  IMAD.HI.U32 R6, R43, R39, RZ ;  /* 0x000000272b067227 */ /* 0x000fe200078e00ff */
[-C--:B------:R-:W-:Y:S02]  /*52f0*/  SHF.R.U32.HI R4, RZ, R93.reuse, R4 ;  /* 0x0000005dff047219 */ /* 0x080fe40000011604 */
[----:B------:R-:W-:Y:S01]  /*5300*/  SEL R0, R98, R0, !P0 ;  /* 0x0000000062007207 */ /* 0x000fe20004000000 */
[----:B------:R-:W-:Y:S01]  /*5310*/  IMAD.HI.U32 R5, R44, R92, RZ ;  /* 0x0000005c2c057227 */ /* 0x000fe200078e00ff */
[----:B------:R-:W-:Y:S03]  /*5320*/  SEL R4, R99, R4, !P3 ;  /* 0x0000000463047207 */ /* 0x000fe60005800000 */
[-C--:B------:R-:W-:Y:S01]  /*5330*/  IMAD.HI.U32 R3, R0, R36.reuse, RZ ;  /* 0x0000002400037227 */ /* 0x080fe200078e00ff */
[----:B------:R-:W-:Y:S03]  /*5340*/  SHF.R.U32.HI R5, RZ, R93, R5 ;  /* 0x0000005dff057219 */ /* 0x000fe60000011605 */
[----:B------:R-:W-:Y:S01]  /*5350*/  IMAD.HI.U32 R2, R4, R36, RZ ;  /* 0x0000002404027227 */ /* 0x000fe200078e00ff */
[----:B------:R-:W-:Y:S02]  /*5360*/  @P2 SHF.R.U32.HI R0, RZ, R37, R3 ;  /* 0x00000025ff002219 */ /* 0x000fe40000011603 */
[----:B------:R-:W-:Y:S02]  /*5370*/  SHF.R.U32.HI R3, RZ, R97, R6 ;  /* 0x00000061ff037219 */ /* 0x000fe40000011606 */
[----:B------:R-:W-:Y:S01]  /*5380*/  @P2 SHF.R.U32.HI R4, RZ, R37, R2 ;  /* 0x00000025ff042219 */ /* 0x000fe20000011602 */
[----:B------:R-:W-:Y:S01]  /*5390*/  IMAD R0, R40, R0, RZ ;  /* 0x0000000028007224 */ /* 0x000fe200078e02ff */
[----:B------:R-:W-:Y:S02]  /*53a0*/  SEL R3, R43, R3, !P0 ;  /* 0x000000032b037207 */ /* 0x000fe40004000000 */
[----:B------:R-:W-:Y:S01]  /*53b0*/  SEL R2, R44, R5, !P3 ;  /* 0x000000052c027207 */ /* 0x000fe20005800000 */
[----:B------:R-:W-:Y:S01]  /*53c0*/  IMAD R5, R40, R4, RZ ;  /* 0x0000000428057224 */ /* 0x000fe200078e02ff */
[C---:B------:R-:W-:Y:S01]  /*53d0*/  ISETP.GE.AND P0, PT, R3.reuse, R0, PT ;  /* 0x000000000300720c */ /* 0x040fe20003f06270 */
[C---:B------:R-:W-:Y:S03]  /*53e0*/  IMAD.HI.U32 R0, R3.reuse, R36, RZ ;  /* 0x0000002403007227 */ /* 0x040fe600078e00ff */
[C---:B------:R-:W-:Y:S02]  /*53f0*/  ISETP.GE.OR P0, PT, R2.reuse, R5, P0 ;  /* 0x000000050200720c */ /* 0x040fe40000706670 */
[----:B------:R-:W-:Y:S04]  /*5400*/  SHF.R.U32.HI R0, RZ, R37, R0 ;  /* 0x00000025ff007219 */ /* 0x000fe80000011600 */
[C---:B------:R-:W-:Y:S05]  /*5410*/  SEL R6, R3.reuse, R0, !P2 ;  /* 0x0000000003067207 */ /* 0x040fea0005000000 */
        /* <DEDUP_REMOVED lines=14> */
[----:B------:R-:W-:Y:S07]  /*5500*/  IMAD R43, R3, R38, R43 ;  /* 0x00000026032b7224 */ /* 0x000fee00078e022b */
.L_x_91:
[----:B-1----:R-:W-:Y:S01]  /*5510*/  @!P1 ISETP.NE.AND P0, PT, R8, 0x1, PT ;  /* 0x000000010800980c */ /* 0x002fe20003f05270 */
[----:B------:R-:W-:Y:S01]  /*5520*/  @!P1 IMAD.HI.U32 R0, R44, R10, RZ ;  /* 0x0000000a2c009227 */ /* 0x000fe200078e00ff */
[----:B------:R-:W-:Y:S01]  /*5530*/  @!P1 ISETP.NE.AND P2, PT, R7, 0x1, PT ;  /* 0x000000010700980c */ /* 0x000fe20003f45270 */
[----:B------:R-:W-:Y:S01]  /*5540*/  ULOP3.LUT UP0, URZ, UR48, 0x1b0, URZ, 0xc0, !UPT ;  /* 0x000001b030ff7892 */ /* 0x000fe2000f80c0ff */
[----:B------:R-:W-:Y:S01]  /*5550*/  R2UR UR42, R15 ;  /* 0x000000000f2a72ca */ /* 0x000fe200000e0000 */
[C---:B------:R-:W-:Y:S01]  /*5560*/  @!P1 IMAD.HI.U32 R2, R43.reuse, R9, RZ ;  /* 0x000000092b029227 */ /* 0x040fe200078e00ff */
[----:B------:R-:W-:Y:S02]  /*5570*/  @!P1 SHF.R.U32.HI R0, RZ, R11, R0 ;  /* 0x0000000bff009219 */ /* 0x000fe40000011600 */
[----:B------:R-:W-:Y:S01]  /*5580*/  R2UR UR41, R14 ;  /* 0x000000000e2972ca */ /* 0x000fe200000e0000 */
[----:B------:R-:W-:Y:S01]  /*5590*/  VIADD R112, R112, 0x1 ;  /* 0x0000000170707836 */ /* 0x000fe20000000000 */
[----:B------:R-:W-:Y:S02]  /*55a0*/  @!P1 SHF.R.U32.HI R2, RZ, R12, R2 ;  /* 0x0000000cff029219 */ /* 0x000fe40000011602 */
[----:B------:R-:W-:Y:S02]  /*55b0*/  @!P1 SEL R3, R44, R0, !P2 ;  /* 0x000000002c039207 */ /* 0x000fe40005000000 */
[----:B------:R-:W-:Y:S02]  /*55c0*/  @!P1 SEL R2, R43, R2, !P0 ;  /* 0x000000022b029207 */ /* 0x000fe40004000000 */
[----:B------:R-:W-:Y:S01]  /*55d0*/  @P4 SHF.R.U32.HI R103, RZ, 0x10, R17 ;  /* 0x00000010ff674819 */ /* 0x000fe20000011611 */
[----:B------:R-:W-:Y:S02]  /*55e0*/  USHF.L.U32 UR42, UR42, 0x6, URZ ;  /* 0x000000062a2a7899 */ /* 0x000fe400080006ff */
[----:B------:R-:W-:Y:S02]  /*55f0*/  @!P1 IMAD.IADD R0, R2, 0x1, -R3 ;  /* 0x0000000102009824 */ /* 0x000fe400078e0a03 */
[----:B------:R-:W-:Y:S01]  /*5600*/  @!P1 IMAD.IADD R2, R3, 0x1, -R2 ;  /* 0x0000000103029824 */ /* 0x000fe200078e0a02 */
[----:B------:R-:W-:Y:S01]  /*5610*/  USHF.L.U32 UR41, UR41, 0x8, URZ ;  /* 0x0000000829297899 */ /* 0x000fe200080006ff */
[----:B------:R-:W-:Y:S02]  /*5620*/  @!P1 IMAD R44, R0, R7, R44 ;  /* 0x00000007002c9224 */ /* 0x000fe400078e022c */
[----:B------:R-:W-:Y:S01]  /*5630*/  @!P1 IMAD R43, R2, R8, R43 ;  /* 0x00000008022b9224 */ /* 0x000fe200078e022b */
[----:B------:R-:W-:Y:S08]  /*5640*/  BRA.U !UP0, `(.L_x_92) ;  /* 0x0000000108407547 */ /* 0x000ff0000b800000 */
[----:B------:R-:W1:Y:S01]  /*5650*/  LDCU.64 UR8, c[0x4][0x88] ;  /* 0x01001100ff0877ac */ /* 0x000e620008000a00 */
[----:B------:R-:W-:Y:S01]  /*5660*/  MOV R3, 0x0 ;  /* 0x0000000000037802 */ /* 0x000fe20000000f00 */
[----:B------:R-:W-:Y:S02]  /*5670*/  HFMA2 R12, -RZ, RZ, 0, 5.9604644775390625e-08 ;  /* 0x00000001ff0c7431 */ /* 0x000fe400000001ff */
[----:B------:R-:W-:Y:S02]  /*5680*/  IMAD.MOV.U32 R8, RZ, RZ, 0x70 ;  /* 0x00000070ff087424 */ /* 0x000fe400078e00ff */
[----:B------:R-:W-:Y:S01]  /*5690*/  IMAD.MOV.U32 R13, RZ, RZ, RZ ;  /* 0x000000ffff0d7224 */ /* 0x000fe200078e00ff */
[----:B------:R-:W2:Y:S01]  /*56a0*/  LDCU.64 UR6, c[0x4][0x90] ;  /* 0x01001200ff0677ac */ /* 0x000ea20008000a00 */
[----:B------:R-:W3:Y:S01]  /*56b0*/  LDC.64 R2, c[0x4][R3] ;  /* 0x0100000003027b82 */ /* 0x000ee20000000a00 */
[----:B------:R-:W4:Y:S01]  /*56c0*/  LDCU.64 UR4, c[0x4][0x8] ;  /* 0x01000100ff0477ac */ /* 0x000f220008000a00 */
[----:B-1----:R-:W-:Y:S01]  /*56d0*/  MOV R5, UR9 ;  /* 0x0000000900057c02 */ /* 0x002fe20008000f00 */
[----:B------:R-:W-:Y:S01]  /*56e0*/  IMAD.U32 R4, RZ, RZ, UR8 ;  /* 0x00000008ff047e24 */ /* 0x000fe2000f8e00ff */
[----:B--2---:R-:W-:Y:S01]  /*56f0*/  MOV R7, UR7 ;  /* 0x0000000700077c02 */ /* 0x004fe20008000f00 */
[----:B------:R-:W-:Y:S01]  /*5700*/  IMAD.U32 R6, RZ, RZ, UR6 ;  /* 0x00000006ff067e24 */ /* 0x000fe2000f8e00ff */
[----:B----4-:R-:W-:Y:S01]  /*5710*/  MOV R11, UR5 ;  /* 0x00000005000b7c02 */ /* 0x010fe20008000f00 */
[----:B------:R-:W-:Y:S02]  /*5720*/  IMAD.U32 R10, RZ, RZ, UR4 ;  /* 0x00000004ff0a7e24 */ /* 0x000fe4000f8e00ff */
[----:B------:R-:W-:Y:S07]  /*5730*/  LEPC R20, `(.L_x_92) ;  /* 0x000000001014794e */ /* 0x000fee0000000000 */
[----:B---3-5:R-:W-:Y:S05]  /*5740*/  CALL.ABS.NOINC R2 ;  /* 0x0000000002007343 */ /* 0x028fea0003c00000 */
.L_x_92:
[----:B------:R-:W-:Y:S01]  /*5750*/  LOP3.LUT P0, RZ, R109, 0x1b0, RZ, 0xc0, !PT ;  /* 0x000001b06dff7812 */ /* 0x000fe2000780c0ff */
[----:B------:R-:W-:Y:S11]  /*5760*/  BSSY.RECONVERGENT B6, `(.L_x_93) ;  /* 0x0000013000067945 */ /* 0x000ff60003800200 */
[----:B------:R-:W-:Y:S01]  /*5770*/  @!UPT UIADD3 URZ, UPT, UPT, URZ, URZ, URZ ;  /* 0x000000fffffff290 */ /* 0x000fe2000fffe0ff */
[----:B------:R-:W-:Y:S05]  /*5780*/  @!P0 BRA `(.L_x_94) ;  /* 0x0000000000408947 */ /* 0x000fea0003800000 */
        /* <DEDUP_REMOVED lines=16> */
.L_x_94:
[----:B------:R-:W-:Y:S05]  /*5890*/  BSYNC.RECONVERGENT B6 ;  /* 0x0000000000067941 */ /* 0x000fea0003800200 */
.L_x_93:
[----:B------:R-:W-:Y:S01]  /*58a0*/  ISETP.NE.U32.AND P4, PT, R90, RZ, PT ;  /* 0x000000ff5a00720c */ /* 0x000fe20003f85070 */
[----:B------:R-:W-:Y:S01]  /*58b0*/  UISETP.NE.AND UP2, UPT, UR50, URZ, UPT ;  /* 0x000000ff3200728c */ /* 0x000fe2000bf45270 */
[----:B------:R-:W-:Y:S01]  /*58c0*/  ISETP.NE.U32.AND P2, PT, RZ, UR38, PT ;  /* 0x00000026ff007c0c */ /* 0x000fe2000bf45070 */
[----:B------:R-:W-:Y:S01]  /*58d0*/  UISETP.NE.U32.AND UP1, UPT, UR44, URZ, UPT ;  /* 0x000000ff2c00728c */ /* 0x000fe2000bf25070 */
[----:B------:R-:W-:Y:S01]  /*58e0*/  ISETP.NE.AND.EX P4, PT, R91, RZ, PT, P4 ;  /* 0x000000ff5b00720c */ /* 0x000fe20003f85340 */
[----:B------:R-:W-:Y:S01]  /*58f0*/  UPLOP3.LUT UP0, UPT, UPT, UPT, UPT, 0x40, 0x4 ;  /* 0x000000000004789c */ /* 0x000fe20003f0e870 */
[----:B------:R-:W-:Y:S01]  /*5900*/  ISETP.NE.AND.EX P2, PT, RZ, UR39, PT, P2 ;  /* 0x00000027ff007c0c */ /* 0x000fe2000bf45320 */
[----:B------:R-:W-:Y:S01]  /*5910*/  UISETP.NE.AND.EX UP1, UPT, UR45, URZ, UPT, UP1 ;  /* 0x000000ff2d00728c */ /* 0x000fe2000bf25310 */
[----:B------:R-:W-:Y:S04]  /*5920*/  PLOP3.LUT P1, PT, PT, PT, UP2, 0x80, 0x8 ;  /* 0x000000000008781c */ /* 0x000fe80003f2f028 */
[----:B------:R-:W-:Y:S06]  /*5930*/  @UP2 UPLOP3.LUT UP0, UPT, UPT, UPT, UP1, 0x80, 0x8 ;  /* 0x000000000008289c */ /* 0x000fec0003f0f010 */
[----:B------:R-:W-:Y:S01]  /*5940*/  PLOP3.LUT P0, PT, PT, PT, UP0, 0x80, 0x8 ;  /* 0x000000000008781c */ /* 0x000fe20003f0f008 */
[----:B------:R-:W-:Y:S01]  /*5950*/  @!UPT UIADD3 URZ, UPT, UPT, URZ, URZ, URZ ;  /* 0x000000fffffff290 */ /* 0x000fe2000fffe0ff */
[----:B------:R-:W-:Y:S11]  /*5960*/  BRA.U !UP1, `(.L_x_95) ;  /* 0x0000000109387547 */ /* 0x000ff6000b800000 */
[----:B------:R-:W-:Y:S01]  /*5970*/  UISETP.NE.U32.AND UP0, UPT, UR38, URZ, UPT ;  /* 0x000000ff2600728c */ /* 0x000fe2000bf05070 */
[----:B------:R-:W-:Y:S02]  /*5980*/  HFMA2 R0, -RZ, RZ, 0, 5.9604644775390625e-08 ;  /* 0x00000001ff007431 */ /* 0x000fe400000001ff */
[----:B------:R-:W-:Y:S01]  /*5990*/  IMAD.MOV.U32 R96, RZ, RZ, 0x1 ;  /* 0x00000001ff607424 */ /* 0x000fe200078e00ff */
[----:B------:R-:W-:Y:S06]  /*59a0*/  UISETP.NE.AND.EX UP0, UPT, UR39, URZ, UPT, UP0 ;  /* 0x000000ff2700728c */ /* 0x000fec000bf05300 */
[----:B------:R-:W-:Y:S05]  /*59b0*/  PLOP3.LUT P3, PT, PT, PT, UP0, 0x80, 0x8 ;  /* 0x000000000008781c */ /* 0x000fea0003f6f008 */
[----:B------:R-:W1:Y:S01]  /*59c0*/  @UP0 LDCU.64 UR6, c[0x0][0x888] ;  /* 0x00011100ff0607ac */ /* 0x000e620008000a00 */
[----:B------:R-:W-:Y:S07]  /*59d0*/  @UP0 UIMAD UR4, UR36, UR44, URZ ;  /* 0x0000002c240402a4 */ /* 0x000fee000f8e02ff */
[----:B------:R-:W-:Y:S01]  /*59e0*/  @!P3 PRMT R96, R0, 0x7610, R96 ;  /* 0x000076100060b816 */ /* 0x000fe20000000060 */
[----:B-1----:R-:W-:Y:S03]  /*59f0*/  @UP0 UIMAD.WIDE UR6, UR4, 0x4, UR6 ;  /* 0x00000004040608a5 */ /* 0x002fe6000f8e0206 */
[----:B------:R-:W1:Y:S03]  /*5a00*/  @!UP0 LDCU UR4, c[0x0][0x880] ;  /* 0x00011000ff0487ac */ /* 0x000e660008000800 */
[----:B------:R-:W-:Y:S01]  /*5a10*/  IMAD.U32 R2, RZ, RZ, UR6 ;  /* 0x00000006ff027e24 */ /* 0x000fe2000f8e00ff */
[----:B------:R-:W-:Y:S05]  /*5a20*/  MOV R3, UR7 ;  /* 0x0000000700037c02 */ /* 0x000fea0008000f00 */
[----:B-----5:R2:W5:Y:S02]  /*5a30*/  @P3 LDG.E R49, desc[UR46][R2.64] ;  /* 0x0000002e02313981 */ /* 0x020564000c1e1900 */
[----:B-12---:R-:W-:Y:S02]  /*5a40*/  @!P3 IMAD.U32 R49, RZ, RZ, UR4 ;  /* 0x00000004ff31be24 */ /* 0x006fe4000f8e00ff */
.L_x_95:
[----:B------:R-:W-:Y:S05]  /*5a50*/  @!P4 BRA `(.L_x_96) ;  /* 0x000000000020c947 */ /* 0x000fea0003800000 */
[----:B------:R-:W-:Y:S04]  /*5a60*/  ISETP.NE.U32.AND P3, PT, R88, RZ, PT ;  /* 0x000000ff5800720c */ /* 0x000fe80003f65070 */
[----:B------:R-:W-:Y:S11]  /*5a70*/  ISETP.NE.AND.EX P3, PT, R89, RZ, PT, P3 ;  /* 0x000000ff5900720c */ /* 0x000ff60003f65330 */
[----:B------:R-:W-:Y:S02]  /*5a80*/  @!UPT UIADD3 URZ, UPT, UPT, URZ, URZ, URZ ;  /* 0x000000fffffff290 */ /* 0x000fe4000fffe0ff */
[----:B------:R-:W1:Y:S01]  /*5a90*/  @P3 LDC.64 R2, c[0x0][0x8a8] ;  /* 0x00022a00ff023b82 */ /* 0x000e620000000a00 */
[----:B------:R-:W-:Y:S04]  /*5aa0*/  @P3 IMAD R0, R90, UR36, RZ ;  /* 0x000000245a003c24 */ /* 0x000fe8000f8e02ff */
[----:B-1----:R-:W-:Y:S05]  /*5ab0*/  @P3 IMAD.WIDE R2, R0, 0x4, R2 ;  /* 0x0000000400023825 */ /* 0x002fea00078e0202 */
[----:B-----5:R1:W5:Y:S02]  /*5ac0*/  @P3 LDG.E R47, desc[UR46][R2.64] ;  /* 0x0000002e022f3981 */ /* 0x020364000c1e1900 */
[----:B-1----:R-:W2:Y:S02]  /*5ad0*/  @!P3 LDC R47, c[0x0][0x8a0] ;  /* 0x00022800ff2fbb82 */ /* 0x002ea40000000800 */
.L_x_96:
[----:B-----5:R-:W-:Y:S01]  /*5ae0*/  FSETP.NEU.AND P4, PT, R49, RZ, PT ;  /* 0x000000ff3100720b */ /* 0x020fe20003f8d000 */
[----:B------:R-:W-:Y:S01]  /*5af0*/  BSSY B1, `(.L_x_97) ;  /* 0x0000042000017945 */ /* 0x000fe20003800000 */
[----:B------:R-:W-:Y:S01]  /*5b00*/  SEL R5, RZ, 0xffffffff, P2 ;  /* 0xffffffffff057807 */ /* 0x000fe20001000000 */
[----:B------:R-:W-:Y:S01]  /*5b10*/  IMAD.MOV.U32 R115, RZ, RZ, 0x1 ;  /* 0x00000001ff737424 */ /* 0x000fe200078e00ff */
[----:B------:R-:W-:Y:S02]  /*5b20*/  LOP3.LUT P3, RZ, R96, 0xff, RZ, 0xc0, !PT ;  /* 0x000000ff60ff7812 */ /* 0x000fe4000786c0ff */
[----:B------:R-:W-:Y:S02]  /*5b30*/  CS2R R86, SRZ ;  /* 0x0000000000567805 */ /* 0x000fe4000001ff00 */
[----:B------:R-:W-:Y:S02]  /*5b40*/  @P1 SEL R0, RZ, 0xffffffff, P4 ;  /* 0xffffffffff001807 */ /* 0x000fe40002000000 */
[----:B------:R-:W-:Y:S02]  /*5b50*/  CS2R R84, SRZ ;  /* 0x0000000000547805 */ /* 0x000fe4000001ff00 */
[----:B------:R-:W-:Y:S02]  /*5b60*/  LEA R2, R105, UR49, 0x3 ;  /* 0x0000003169027c11 */ /* 0x000fe4000f8e18ff */
[----:B------:R-:W-:Y:S02]  /*5b70*/  CS2R R82, SRZ ;  /* 0x0000000000527805 */ /* 0x000fe4000001ff00 */
[----:B------:R-:W-:Y:S02]  /*5b80*/  @P0 SEL R0, R5, R0, !P3 ;  /* 0x0000000005000207 */ /* 0x000fe40005800000 */
[----:B------:R-:W-:Y:S02]  /*5b90*/  CS2R R80, SRZ ;  /* 0x0000000000507805 */ /* 0x000fe4000001ff00 */
[----:B------:R-:W-:Y:S02]  /*5ba0*/  LEA R113, R45, UR49, 0x3 ;  /* 0x000000312d717c11 */ /* 0x000fe4000f8e18ff */
[----:B------:R-:W-:Y:S02]  /*5bb0*/  @P1 LOP3.LUT R0, R0, 0x1, RZ, 0xc0, !PT ;  /* 0x0000000100001812 */ /* 0x000fe400078ec0ff */
[----:B------:R-:W-:Y:S02]  /*5bc0*/  SHF.L.U32 R3, R107, 0x1f, RZ ;  /* 0x0000001f6b037819 */ /* 0x000fe400000006ff */
[----:B------:R-:W-:Y:S02]  /*5bd0*/  ISETP.NE.U32.OR P6, PT, R0, 0x1, !P1 ;  /* 0x000000010000780c */ /* 0x000fe40004fc5470 */
[----:B------:R-:W-:Y:S02]  /*5be0*/  PLOP3.LUT P2, PT, PT, PT, UP1, 0x80, 0x8 ;  /* 0x000000000008781c */ /* 0x000fe40003f4f018 */
[----:B------:R-:W-:Y:S02]  /*5bf0*/  LEA.HI R48, R45, R45, RZ, 0x1 ;  /* 0x0000002d2d307211 */ /* 0x000fe400078f08ff */
[----:B------:R-:W-:Y:S02]  /*5c00*/  SEL R4, RZ, 0xffffffff, P4 ;  /* 0xffffffffff047807 */ /* 0x000fe40002000000 */
[----:B------:R-:W-:Y:S05]  /*5c10*/  P2R R118, PR, RZ, 0x40 ;  /* 0x00000040ff767803 */ /* 0x000fea0000000000 */
[----:B------:R-:W-:Y:S02]  /*5c20*/  @P6 SHF.L.U32 R0, R104, 0x1f, RZ ;  /* 0x0000001f68006819 */ /* 0x000fe400000006ff */
[----:B------:R-:W-:Y:S02]  /*5c30*/  @P2 SEL R4, R5, R4, !P3 ;  /* 0x0000000405042207 */ /* 0x000fe40005800000 */
[----:B------:R1:W3:Y:S02]  /*5c40*/  @P6 SYNCS.PHASECHK.TRANS64.TRYWAIT P1, [R2+URZ+0xa0], R0 ;  /* 0x0000a000020065a7 */ /* 0x0002e400080211ff */
[----:B------:R-:W-:Y:S04]  /*5c50*/  LOP3.LUT R4, R4, 0x1, RZ, 0xc0, !PT ;  /* 0x0000000104047812 */ /* 0x000fe800078ec0ff */
[----:B------:R-:W-:Y:S04]  /*5c60*/  ISETP.NE.U32.AND P5, PT, R4, 0x1, PT ;  /* 0x000000010400780c */ /* 0x000fe80003fa5070 */
[----:B------:R-:W-:Y:S01]  /*5c70*/  P2R R116, PR, RZ, 0x20 ;  /* 0x00000020ff747803 */ /* 0x000fe20000000000 */
[----:B------:R4:W2:Y:S01]  /*5c80*/  SYNCS.PHASECHK.TRANS64.TRYWAIT P0, [R113+URZ+0x110], R3 ;  /* 0x00011003710075a7 */ /* 0x0008a200080011ff */
[C---:B-1----:R-:W-:Y:S01]  /*5c90*/  IMAD.SHL.U32 R0, R48.reuse, 0x80, RZ ;  /* 0x0000008030007824 */ /* 0x042fe200078e00ff */
[----:B------:R-:W-:Y:S04]  /*5ca0*/  LOP3.LUT R48, R48, 0xffe, RZ, 0xc0, !PT ;  /* 0x00000ffe30307812 */ /* 0x000fe800078ec0ff */
[----:B------:R-:W-:Y:S01]  /*5cb0*/  LOP3.LUT R0, R0, 0xffffff00, RZ, 0xc0, !PT ;  /* 0xffffff0000007812 */ /* 0x000fe200078ec0ff */
[----:B------:R-:W-:Y:S04]  /*5cc0*/  IMAD.IADD R48, R45, 0x1, -R48 ;  /* 0x000000012d307824 */ /* 0x000fe800078e0a30 */
[----:B------:R-:W-:Y:S04]  /*5cd0*/  IMAD.IADD R0, R46, 0x1, R0 ;  /* 0x000000012e007824 */ /* 0x000fe800078e0200 */
[----:B------:R-:W-:Y:S01]  /*5ce0*/  IMAD R48, R48, 0x100000, R0 ;  /* 0x0010000030307824 */ /* 0x000fe200078e0200 */
[----:B---3--:R-:W-:Y:S01]  /*5cf0*/  @P6 SEL R115, RZ, 0x1, !P1 ;  /* 0x00000001ff736807 */ /* 0x008fe20004800000 */
[----:B----4-:R-:W-:Y:S06]  /*5d00*/  @!P6 BRA `(.L_x_98) ;  /* 0x000000000080e947 */ /* 0x010fec0003800000 */
[----:B------:R-:W-:Y:S01]  /*5d10*/  @P5 IMAD R5, R105, 0x1000, R100 ;  /* 0x0000100069055824 */ /* 0x000fe200078e0264 */
[----:B------:R-:W-:Y:S01]  /*5d20*/  ISETP.NE.AND P1, PT, R115, RZ, PT ;  /* 0x000000ff7300720c */ /* 0x000fe20003f25270 */
[----:B------:R-:W-:Y:S01]  /*5d30*/  BSSY B0, `(.L_x_99) ;  /* 0x000000b000007945 */ /* 0x000fe20003800000 */
[----:B------:R-:W-:Y:S01]  /*5d40*/  CS2R R82, SRZ ;  /* 0x0000000000527805 */ /* 0x000fe2000001ff00 */
[----:B------:R-:W-:Y:S01]  /*5d50*/  @P5 VIADD R4, R5, UR49 ;  /* 0x0000003105045c36 */ /* 0x000fe20008000000 */
[----:B------:R-:W-:Y:S02]  /*5d60*/  CS2R R80, SRZ ;  /* 0x0000000000507805 */ /* 0x000fe4000001ff00 */
[----:B------:R-:W-:Y:S02]  /*5d70*/  CS2R R86, SRZ ;  /* 0x0000000000567805 */ /* 0x000fe4000001ff00 */
[----:B------:R-:W-:Y:S01]  /*5d80*/  CS2R R84, SRZ ;  /* 0x0000000000547805 */ /* 0x000fe2000001ff00 */
[----:B------:R-:W-:Y:S04]  /*5d90*/  @P5 IMAD R4, R108, -0x10, R4 ;  /* 0xfffffff06c045824 */ /* 0x000fe800078e0204 */
[----:B------:R-:W-:Y:S05]  /*5da0*/  @P1 BRA `(.L_x_100) ;  /* 0x00000000000c1947 */ /* 0x000fea0003800000 */
[----:B------:R-:W-:Y:S04]  /*5db0*/  SHF.L.U32 R0, R104, 0x1f, RZ ;  /* 0x0000001f68007819 */ /* 0x000fe800000006ff */
[----:B------:R-:W1:Y:S02]  /*5dc0*/  SYNCS.PHASECHK.TRANS64.TRYWAIT P1, [R2+URZ+0xa0], R0 ;  /* 0x0000a000020075a7 */ /* 0x000e6400080211ff */
[----:B-1----:R-:W-:Y:S05]  /*5dd0*/  @!P1 BRA `(.L_x_101) ;  /* 0x0000004000a09947 */ /* 0x002fea0003800000 */
.L_x_100:
[----:B------:R-:W-:Y:S05]  /*5de0*/  BSYNC B0 ;  /* 0x0000000000007941 */ /* 0x000fea0003800000 */
.L_x_99:
[----:B------:R-:W-:Y:S01]  /*5df0*/  ISETP.NE.AND P1, PT, R116, RZ, PT ;  /* 0x000000ff7400720c */ /* 0x000fe20003f25270 */
[----:B-1----:R-:W-:Y:S02]  /*5e00*/  VIADD R2, R2, 0xc0 ;  /* 0x000000c002027836 */ /* 0x002fe40000000000 */
[----:B------:R-:W-:Y:S02]  /*5e10*/  IMAD.U32 R0, RZ, RZ, UR37 ;  /* 0x00000025ff007e24 */ /* 0x000fe4000f8e00ff */
[----:B------:R-:W-:Y:S03]  /*5e20*/  VIADD R105, R105, 0x1 ;  /* 0x0000000169697836 */ /* 0x000fe60000000000 */
[----:B------:R-:W-:Y:S05]  /*5e30*/  PRMT R0, R0, 0x654, R2 ;  /* 0x0000065400007816 */ /* 0x000fea0000000002 */
[----:B------:R1:W3:Y:S04]  /*5e40*/  @P1 LDS.128 R80, [R5+UR49+0x200] ;  /* 0x0002003105501984 */ /* 0x0002e80008000c00 */
[----:B------:R1:W4:Y:S01]  /*5e50*/  @P1 LDS.128 R84, [R4+0x210] ;  /* 0x0002100004541984 */ /* 0x0003220000000c00 */
[C---:B------:R-:W-:Y:S01]  /*5e60*/  ISETP.NE.AND P1, PT, R105.reuse, 0x4, PT ;  /* 0x000000046900780c */ /* 0x040fe20003f25270 */
[----:B------:R-:W-:Y:S01]  /*5e70*/  @!PT LDS RZ, [RZ] ;  /* 0x00000000fffff984 */ /* 0x000fe20000000800 */
[----:B------:R-:W-:Y:S01]  /*5e80*/  @!PT LDS RZ, [RZ] ;  /* 0x00000000fffff984 */ /* 0x000fe20000000800 */
[----:B------:R-:W-:Y:S01]  /*5e90*/  @!PT LDS RZ, [RZ] ;  /* 0x00000000fffff984 */ /* 0x000fe20000000800 */
[----:B------:R-:W-:Y:S01]  /*5ea0*/  @!PT LDS RZ, [RZ] ;  /* 0x00000000fffff984 */ /* 0x000fe20000000800 */
[----:B------:R5:W-:Y:S06]  /*5eb0*/  MEMBAR.ALL.CTA ;  /* 0x0000000000007992 */ /* 0x000bec0000008000 */
[----:B-----5:R-:W5:Y:S01]  /*5ec0*/  FENCE.VIEW.ASYNC.S ;  /* 0x00000000000073c6 */ /* 0x020f620000000000 */
[----:B------:R-:W-:Y:S01]  /*5ed0*/  SEL R105, R105, RZ, P1 ;  /* 0x000000ff69697207 */ /* 0x000fe20000800000 */
[----:B-----5:R5:W-:Y:S02]  /*5ee0*/  SYNCS.ARRIVE.TRANS64.RED.A1T0 RZ, [R0+URZ], RZ ;  /* 0x000000ff00ff79a7 */ /* 0x020be400081004ff */
[----:B-----5:R-:W-:Y:S04]  /*5ef0*/  SEL R0, RZ, 0x1, P1 ;  /* 0x00000001ff007807 */ /* 0x020fe80000800000 */
[----:B-1-3--:R-:W-:Y:S02]  /*5f00*/  LOP3.LUT R104, R104, R0, RZ, 0x3c, !PT ;  /* 0x0000000068687212 */ /* 0x00afe400078e3cff */
.L_x_98:
[----:B------:R-:W-:Y:S05]  /*5f10*/  BSYNC B1 ;  /* 0x0000000000017941 */ /* 0x000fea0003800000 */
.L_x_97:
[----:B------:R-:W-:Y:S04]  /*5f20*/  SHF.R.U32.HI R0, RZ, 0x15, R48 ;  /* 0x00000015ff007819 */ /* 0x000fe80000011630 */
[----:B------:R-:W-:Y:S01]  /*5f30*/  LOP3.LUT P1, RZ, R0, 0x3, R101, 0x48, !PT ;  /* 0x0000000300ff7812 */ /* 0x000fe20007824865 */
[----:B------:R-:W-:Y:S01]  /*5f40*/  @!UPT UIADD3 URZ, UPT, UPT, URZ, URZ, URZ ;  /* 0x000000fffffff290 */ /* 0x000fe2000fffe0ff */
[----:B--2---:R-:W-:Y:S11]  /*5f50*/  @P0 BRA `(.L_x_102) ;  /* 0x0000000000080947 */ /* 0x004ff60003800000 */
[----:B------:R-:W1:Y:S02]  /*5f60*/  SYNCS.PHASECHK.TRANS64.TRYWAIT P0, [R113+URZ+0x110], R3 ;  /* 0x00011003710075a7 */ /* 0x000e6400080011ff */
[----:B-1----:R-:W-:Y:S05]  /*5f70*/  @!P0 BRA `(.L_x_103) ;  /* 0x00000040004c8947 */ /* 0x002fea0003800000 */
.L_x_102:
[----:B------:R-:W-:Y:S05]  /*5f80*/  @!P1 BRA `(.L_x_104) ;  /* 0x0000000000409947 */ /* 0x000fea0003800000 */
[----:B------:R-:W2:Y:S01]  /*5f90*/  LDCU.64 UR8, c[0x4][0x78] ;  /* 0x01000f00ff0877ac */ /* 0x000ea20008000a00 */
[----:B-1----:R-:W-:Y:S01]  /*5fa0*/  MOV R3, 0x0 ;  /* 0x0000000000037802 */ /* 0x002fe20000000f00 */
[----:B------:R-:W-:Y:S02]  /*5fb0*/  HFMA2 R12, -RZ, RZ, 0, 5.9604644775390625e-08 ;  /* 0x00000001ff0c7431 */ /* 0x000fe400000001ff */
[----:B------:R-:W-:Y:S02]  /*5fc0*/  IMAD.MOV.U32 R8, RZ, RZ, 0x192 ;  /* 0x00000192ff087424 */ /* 0x000fe400078e00ff */
[----:B------:R-:W-:Y:S01]  /*5fd0*/  IMAD.MOV.U32 R13, RZ, RZ, RZ ;  /* 0x000000ffff0d7224 */ /* 0x000fe200078e00ff */
[----:B------:R-:W1:Y:S01]  /*5fe0*/  LDCU.64 UR6, c[0x4][0x80] ;  /* 0x01001000ff0677ac */ /* 0x000e620008000a00 */
[----:B------:R-:W3:Y:S01]  /*5ff0*/  LDC.64 R2, c[0x4][R3] ;  /* 0x0100000003027b82 */ /* 0x000ee20000000a00 */
[----:B------:R-:W5:Y:S01]  /*6000*/  LDCU.64 UR4, c[0x4][0x18] ;  /* 0x01000300ff0477ac */ /* 0x000f620008000a00 */
[----:B--2---:R-:W-:Y:S01]  /*6010*/  MOV R5, UR9 ;  /* 0x0000000900057c02 */ /* 0x004fe20008000f00 */
[----:B------:R-:W-:Y:S01]  /*6020*/  IMAD.U32 R4, RZ, RZ, UR8 ;  /* 0x00000008ff047e24 */ /* 0x000fe2000f8e00ff */
[----:B-1----:R-:W-:Y:S01]  /*6030*/  MOV R7, UR7 ;  /* 0x0000000700077c02 */ /* 0x002fe20008000f00 */
[----:B------:R-:W-:Y:S01]  /*6040*/  IMAD.U32 R6, RZ, RZ, UR6 ;  /* 0x00000006ff067e24 */ /* 0x000fe2000f8e00ff */
[----:B-----5:R-:W-:Y:S01]  /*6050*/  MOV R11, UR5 ;  /* 0x00000005000b7c02 */ /* 0x020fe20008000f00 */
[----:B------:R-:W-:Y:S02]  /*6060*/  IMAD.U32 R10, RZ, RZ, UR4 ;  /* 0x00000004ff0a7e24 */ /* 0x000fe4000f8e00ff */
[----:B------:R-:W-:Y:S07]  /*6070*/  LEPC R20, `(.L_x_104) ;  /* 0x000000001014794e */ /* 0x000fee0000000000 */
[----:B---34-:R-:W-:Y:S05]  /*6080*/  CALL.ABS.NOINC R2 ;  /* 0x0000000002007343 */ /* 0x018fea0003c00000 */
.L_x_104:
[----:B------:R-:W-:Y:S01]  /*6090*/  F2FP.F16.E4M3.UNPACK_B R4, R81 ;  /* 0x00000051ff04723e */ /* 0x000fe200020006ff */
[----:B------:R-:W-:Y:S05]  /*60a0*/  WARPSYNC.ALL ;  /* 0x0000000000007948 */ /* 0x000fea0003800000 */
[----:B------:R-:W-:Y:S01]  /*60b0*/  R2UR UR4, R48 ;  /* 0x00000000300472ca */ /* 0x000fe200000e0000 */
[--C-:B------:R-:W-:Y:S01]  /*60c0*/  HADD2.F32 R53, -RZ, R4.reuse.H0_H0 ;  /* 0x20000004ff357230 */ /* 0x100fe20000004100 */
[-C--:B-1----:R-:W-:Y:S01]  /*60d0*/  F2FP.F16.E4M3.UNPACK_B R3, R80.reuse ;  /* 0x00000050ff03723e */ /* 0x082fe200020006ff */
[----:B------:R-:W-:Y:S01]  /*60e0*/  HADD2.F32 R54, -RZ, R4.H1_H1 ;  /* 0x30000004ff367230 */ /* 0x000fe20000004100 */
[----:B------:R-:W-:Y:S01]  /*60f0*/  F2FP.F16.E4M3.UNPACK_B R0, R80.H1 ;  /* 0x00000050ff00723e */ /* 0x000fe200030006ff */
[----:B------:R-:W-:Y:S01]  /*6100*/  BSSY.RECONVERGENT B0, `(.L_x_105) ;  /* 0x0000099000007945 */ /* 0x000fe20003800200 */
[----:B------:R-:W-:Y:S01]  /*6110*/  F2FP.F16.E4M3.UNPACK_B R64, R83.H1 ;  /* 0x00000053ff40723e */ /* 0x000fe200030006ff */
[--C-:B------:R-:W-:Y:S01]  /*6120*/  HADD2.F32 R2, -RZ, R3.reuse.H0_H0 ;  /* 0x20000003ff027230 */ /* 0x100fe20000004100 */
[----:B----4-:R-:W-:Y:S01]  /*6130*/  F2FP.F16.E4M3.UNPACK_B R74, R86 ;  /* 0x00000056ff4a723e */ /* 0x010fe200020006ff */
[----:B------:R-:W-:Y:S01]  /*6140*/  HADD2.F32 R50, -RZ, R3.H1_H1 ;  /* 0x30000003ff327230 */ /* 0x000fe20000004100 */
[----:B------:R-:W-:Y:S01]  /*6150*/  F2FP.F16.E4M3.UNPACK_B R3, R81.H1 ;  /* 0x00000051ff03723e */ /* 0x000fe200030006ff */
[--C-:B------:R-:W-:Y:S01]  /*6160*/  HADD2.F32 R51, -RZ, R0.reuse.H0_H0 ;  /* 0x20000000ff337230 */ /* 0x100fe20000004100 */
[----:B------:R-:W-:Y:S01]  /*6170*/  IADD3 R114, PT, PT, R100, UR49, RZ ;  /* 0x0000003164727c10 */ /* 0x000fe2000fffe0ff */
[----:B------:R-:W-:Y:S01]  /*6180*/  HADD2.F32 R52, -RZ, R0.H1_H1 ;  /* 0x30000000ff347230 */ /* 0x000fe20000004100 */
[----:B------:R-:W-:Y:S01]  /*6190*/  LDTM.16dp32bit_t0_t15.x32 R4, tmem[UR4] ;  /* 0x00000004000479ee */ /* 0x000fe20008a80000 */
[----:B------:R-:W1:Y:S01]  /*61a0*/  LDTM.16dp32bit_t16_t31.x32 R4, tmem[UR4+0x20] ;  /* 0x00002004000479ee */ /* 0x000e620008aa0000 */
[-C--:B------:R-:W-:Y:S01]  /*61b0*/  F2FP.F16.E4M3.UNPACK_B R0, R82.reuse ;  /* 0x00000052ff00723e */ /* 0x080fe200020006ff */
[--C-:B------:R-:W-:Y:S01]  /*61c0*/  HADD2.F32 R55, -RZ, R3.reuse.H0_H0 ;  /* 0x20000003ff377230 */ /* 0x100fe20000004100 */
[----:B------:R-:W-:Y:S01]  /*61d0*/  SHF.L.U32 R117, R102, 0x4, RZ ;  /* 0x0000000466757819 */ /* 0x000fe200000006ff */
[----:B------:R-:W-:Y:S01]  /*61e0*/  HADD2.F32 R56, -RZ, R3.H1_H1 ;  /* 0x30000003ff387230 */ /* 0x000fe20000004100 */
[----:B------:R-:W-:Y:S01]  /*61f0*/  F2FP.F16.E4M3.UNPACK_B R3, R82.H1 ;  /* 0x00000052ff03723e */ /* 0x000fe200030006ff */
[--C-:B------:R-:W-:Y:S01]  /*6200*/  HADD2.F32 R57, -RZ, R0.reuse.H0_H0 ;  /* 0x20000000ff397230 */ /* 0x100fe20000004100 */
[----:B------:R-:W-:Y:S01]  /*6210*/  IADD3 R114, PT, PT, R114, R117, RZ ;  /* 0x0000007572727210 */ /* 0x000fe20007ffe0ff */
[----:B------:R-:W-:Y:S01]  /*6220*/  HADD2.F32 R58, -RZ, R0.H1_H1 ;  /* 0x30000000ff3a7230 */ /* 0x000fe20000004100 */
[----:B------:R-:W-:Y:S01]  /*6230*/  F2FP.F16.E4M3.UNPACK_B R0, R83 ;  /* 0x00000053ff00723e */ /* 0x000fe200020006ff */
[--C-:B------:R-:W-:Y:S01]  /*6240*/  HADD2.F32 R59, -RZ, R3.reuse.H0_H0 ;  /* 0x20000003ff3b7230 */ /* 0x100fe20000004100 */
[----:B------:R-:W-:Y:S01]  /*6250*/  ISETP.NE.AND P0, PT, R110, RZ, PT ;  /* 0x000000ff6e00720c */ /* 0x000fe20003f05270 */
[----:B------:R-:W-:Y:S01]  /*6260*/  HADD2.F32 R60, -RZ, R3.H1_H1 ;  /* 0x30000003ff3c7230 */ /* 0x000fe20000004100 */
[-C--:B------:R-:W-:Y:S01]  /*6270*/  F2FP.F16.E4M3.UNPACK_B R3, R84.reuse ;  /* 0x00000054ff03723e */ /* 0x080fe200020006ff */
[--C-:B------:R-:W-:Y:S01]  /*6280*/  HADD2.F32 R61, -RZ, R0.reuse.H0_H0 ;  /* 0x20000000ff3d7230 */ /* 0x100fe20000004100 */
[----:B------:R-:W-:Y:S01]  /*6290*/  ISETP.NE.AND P6, PT, R118, RZ, PT ;  /* 0x000000ff7600720c */ /* 0x000fe20003fc5270 */
[----:B------:R-:W-:Y:S01]  /*62a0*/  HADD2.F32 R62, -RZ, R0.H1_H1 ;  /* 0x30000000ff3e7230 */ /* 0x000fe20000004100 */
[----:B------:R-:W-:Y:S01]  /*62b0*/  F2FP.F16.E4M3.UNPACK_B R0, R84.H1 ;  /* 0x00000054ff00723e */ /* 0x000fe200030006ff */
[--C-:B------:R-:W-:Y:S02]  /*62c0*/  HADD2.F32 R65, -RZ, R3.reuse.H0_H0 ;  /* 0x20000003ff417230 */ /* 0x100fe40000004100 */
[----:B------:R-:W-:Y:S01]  /*62d0*/  HADD2.F32 R66, -RZ, R3.H1_H1 ;  /* 0x30000003ff427230 */ /* 0x000fe20000004100 */
[-C--:B------:R-:W-:Y:S01]  /*62e0*/  F2FP.F16.E4M3.UNPACK_B R3, R85.reuse ;  /* 0x00000055ff03723e */ /* 0x080fe200020006ff */
[--C-:B------:R-:W-:Y:S02]  /*62f0*/  HADD2.F32 R67, -RZ, R0.reuse.H0_H0 ;  /* 0x20000000ff437230 */ /* 0x100fe40000004100 */
[----:B------:R-:W-:Y:S01]  /*6300*/  HADD2.F32 R68, -RZ, R0.H1_H1 ;  /* 0x30000000ff447230 */ /* 0x000fe20000004100 */
[----:B------:R-:W-:Y:S01]  /*6310*/  F2FP.F16.E4M3.UNPACK_B R0, R85.H1 ;  /* 0x00000055ff00723e */ /* 0x000fe200030006ff */
[--C-:B------:R-:W-:Y:S02]  /*6320*/  HADD2.F32 R69, -RZ, R3.reuse.H0_H0 ;  /* 0x20000003ff457230 */ /* 0x100fe40000004100 */
[C---:B-1----:R-:W-:Y:S01]  /*6330*/  FMUL R7, R47.reuse, R7 ;  /* 0x000000072f077220 */ /* 0x042fe20000400000 */
[----:B------:R-:W-:Y:S01]  /*6340*/  HADD2.F32 R70, -RZ, R3.H1_H1 ;  /* 0x30000003ff467230 */ /* 0x000fe20000004100 */
[----:B------:R-:W-:Y:S01]  /*6350*/  F2FP.F16.E4M3.UNPACK_B R3, R86.H1 ;  /* 0x00000056ff03723e */ /* 0x000fe200030006ff */
[--C-:B------:R-:W-:Y:S02]  /*6360*/  HADD2.F32 R71, -RZ, R0.reuse.H0_H0 ;  /* 0x20000000ff477230 */ /* 0x100fe40000004100 */
[----:B------:R-:W-:Y:S02]  /*6370*/  HADD2.F32 R72, -RZ, R0.H1_H1 ;  /* 0x30000000ff487230 */ /* 0x000fe40000004100 */
[----:B------:R-:W-:Y:S01]  /*6380*/  FMUL R0, R47, R4 ;  /* 0x000000042f007220 */ /* 0x000fe20000400000 */
[--C-:B------:R-:W-:Y:S01]  /*6390*/  HADD2.F32 R73, -RZ, R74.reuse.H0_H0 ;  /* 0x2000004aff497230 */ /* 0x100fe20000004100 */
[----:B------:R-:W-:Y:S01]  /*63a0*/  F2FP.F16.E4M3.UNPACK_B R4, R87 ;  /* 0x00000057ff04723e */ /* 0x000fe200020006ff */
[----:B------:R-:W-:Y:S02]  /*63b0*/  HADD2.F32 R74, -RZ, R74.H1_H1 ;  /* 0x3000004aff4a7230 */ /* 0x000fe40000004100 */
[----:B------:R-:W-:Y:S01]  /*63c0*/  FFMA R0, R49, R2, R0 ;  /* 0x0000000231007223 */ /* 0x000fe20000000000 */
[----:B------:R-:W-:Y:S01]  /*63d0*/  FMUL R2, R47, R5 ;  /* 0x000000052f027220 */ /* 0x000fe20000400000 */
[--C-:B------:R-:W-:Y:S01]  /*63e0*/  HADD2.F32 R75, -RZ, R3.reuse.H0_H0 ;  /* 0x20000003ff4b7230 */ /* 0x100fe20000004100 */
[----:B------:R-:W-:Y:S01]  /*63f0*/  F2FP.F16.E4M3.UNPACK_B R5, R87.H1 ;  /* 0x00000057ff05723e */ /* 0x000fe200030006ff */
[----:B------:R-:W-:Y:S02]  /*6400*/  HADD2.F32 R76, -RZ, R3.H1_H1 ;  /* 0x30000003ff4c7230 */ /* 0x000fe40000004100 */
[----:B------:R-:W-:Y:S01]  /*6410*/  FFMA R2, R49, R50, R2 ;  /* 0x0000003231027223 */ /* 0x000fe20000000002 */
[--C-:B------:R-:W-:Y:S02]  /*6420*/  HADD2.F32 R50, -RZ, R4.reuse.H0_H0 ;  /* 0x20000004ff327230 */ /* 0x100fe40000004100 */
[C---:B------:R-:W-:Y:S01]  /*6430*/  FMUL R3, R47.reuse, R6 ;  /* 0x000000062f037220 */ /* 0x040fe20000400000 */
[--C-:B------:R-:W-:Y:S02]  /*6440*/  HADD2.F32 R77, -RZ, R5.reuse.H1_H1 ;  /* 0x30000005ff4d7230 */ /* 0x100fe40000004100 */
[C---:B------:R-:W-:Y:S01]  /*6450*/  FMUL R6, R47.reuse, R11 ;  /* 0x0000000b2f067220 */ /* 0x040fe20000400000 */
[----:B------:R-:W-:Y:S01]  /*6460*/  FMUL R11, R47, R16 ;  /* 0x000000102f0b7220 */ /* 0x000fe20000400000 */
[C---:B------:R-:W-:Y:S01]  /*6470*/  FFMA R3, R49.reuse, R51, R3 ;  /* 0x0000003331037223 */ /* 0x040fe20000000003 */
[----:B------:R-:W-:Y:S01]  /*6480*/  FFMA R7, R49, R52, R7 ;  /* 0x0000003431077223 */ /* 0x000fe20000000007 */
[----:B------:R-:W-:Y:S02]  /*6490*/  HADD2.F32 R51, -RZ, R4.H1_H1 ;  /* 0x30000004ff337230 */ /* 0x000fe40000004100 */
[C---:B------:R-:W-:Y:S01]  /*64a0*/  FMUL R4, R47.reuse, R9 ;  /* 0x000000092f047220 */ /* 0x040fe20000400000 */
[----:B------:R-:W-:Y:S02]  /*64b0*/  HADD2.F32 R52, -RZ, R5.H0_H0 ;  /* 0x20000005ff347230 */ /* 0x000fe40000004100 */
[----:B------:R-:W-:Y:S01]  /*64c0*/  FMUL R16, R47, R21 ;  /* 0x000000152f107220 */ /* 0x000fe20000400000 */
[----:B------:R-:W-:Y:S01]  /*64d0*/  F2FP.SATFINITE.E4M3.F32.PACK_AB_MERGE_C R78, R7, R3, RZ ;  /* 0x00000003074e723e */ /* 0x000fe200048070ff */
[C---:B------:R-:W-:Y:S01]  /*64e0*/  FMUL R3, R47.reuse, R8 ;  /* 0x000000082f037220 */ /* 0x040fe20000400000 */
[C---:B------:R-:W-:Y:S01]  /*64f0*/  FMUL R7, R47.reuse, R12 ;  /* 0x0000000c2f077220 */ /* 0x040fe20000400000 */
[C---:B------:R-:W-:Y:S01]  /*6500*/  FMUL R8, R47.reuse, R13 ;  /* 0x0000000d2f087220 */ /* 0x040fe20000400000 */
[----:B------:R-:W-:Y:S01]  /*6510*/  FMUL R12, R47, R17 ;  /* 0x000000112f0c7220 */ /* 0x000fe20000400000 */
[C---:B------:R-:W-:Y:S01]  /*6520*/  FFMA R3, R49.reuse, R53, R3 ;  /* 0x0000003531037223 */ /* 0x040fe20000000003 */
[----:B------:R-:W-:Y:S01]  /*6530*/  FFMA R4, R49, R54, R4 ;  /* 0x0000003631047223 */ /* 0x000fe20000000004 */
[C---:B------:R-:W-:Y:S01]  /*6540*/  FMUL R5, R47.reuse, R10 ;  /* 0x0000000a2f057220 */ /* 0x040fe20000400000 */
[C---:B------:R-:W-:Y:S01]  /*6550*/  FMUL R9, R47.reuse, R14 ;  /* 0x0000000e2f097220 */ /* 0x040fe20000400000 */
[C---:B------:R-:W-:Y:S01]  /*6560*/  FMUL R10, R47.reuse, R15 ;  /* 0x0000000f2f0a7220 */ /* 0x040fe20000400000 */
[----:B------:R-:W-:Y:S01]  /*6570*/  FMUL R15, R47, R20 ;  /* 0x000000142f0f7220 */ /* 0x000fe20000400000 */
[C---:B------:R-:W-:Y:S01]  /*6580*/  FFMA R5, R49.reuse, R55, R5 ;  /* 0x0000003731057223 */ /* 0x040fe20000000005 */
[C---:B------:R-:W-:Y:S01]  /*6590*/  FFMA R6, R49.reuse, R56, R6 ;  /* 0x0000003831067223 */ /* 0x040fe20000000006 */
[C---:B------:R-:W-:Y:S01]  /*65a0*/  FFMA R7, R49.reuse, R57, R7 ;  /* 0x0000003931077223 */ /* 0x040fe20000000007 */
[C---:B------:R-:W-:Y:S01]  /*65b0*/  FFMA R8, R49.reuse, R58, R8 ;  /* 0x0000003a31087223 */ /* 0x040fe20000000008 */
[--C-:B------:R-:W-:Y:S02]  /*65c0*/  HADD2.F32 R63, -RZ, R64.reuse.H0_H0 ;  /* 0x20000040ff3f7230 */ /* 0x100fe40000004100 */
[C---:B------:R-:W-:Y:S01]  /*65d0*/  FFMA R9, R49.reuse, R59, R9 ;  /* 0x0000003b31097223 */ /* 0x040fe20000000009 */
[----:B------:R-:W-:Y:S01]  /*65e0*/  F2FP.SATFINITE.E4M3.F32.PACK_AB_MERGE_C R5, R6, R5, RZ ;  /* 0x000000050605723e */ /* 0x000fe200048070ff */
[C---:B------:R-:W-:Y:S01]  /*65f0*/  FFMA R10, R49.reuse, R60, R10 ;  /* 0x0000003c310a7223 */ /* 0x040fe2000000000a */
[C---:B------:R-:W-:Y:S01]  /*6600*/  FFMA R11, R49.reuse, R61, R11 ;  /* 0x0000003d310b7223 */ /* 0x040fe2000000000b */
[----:B------:R-:W-:Y:S01]  /*6610*/  FFMA R12, R49, R62, R12 ;  /* 0x0000003e310c7223 */ /* 0x000fe2000000000c */
[C---:B------:R-:W-:Y:S01]  /*6620*/  FMUL R20, R47.reuse, R25 ;  /* 0x000000192f147220 */ /* 0x040fe20000400000 */
[C---:B------:R-:W-:Y:S01]  /*6630*/  FMUL R25, R47.reuse, R30 ;  /* 0x0000001e2f197220 */ /* 0x040fe20000400000 */
[C---:B------:R-:W-:Y:S01]  /*6640*/  FMUL R30, R47.reuse, R35 ;  /* 0x000000232f1e7220 */ /* 0x040fe20000400000 */
[----:B------:R-:W-:Y:S01]  /*6650*/  F2FP.SATFINITE.E4M3.F32.PACK_AB_MERGE_C R9, R10, R9, RZ ;  /* 0x000000090a09723e */ /* 0x000fe200048070ff */
[----:B------:R-:W-:Y:S02]  /*6660*/  HADD2.F32 R64, -RZ, R64.H1_H1 ;  /* 0x30000040ff407230 */ /* 0x000fe40000004100 */
[C---:B------:R-:W-:Y:S01]  /*6670*/  FMUL R13, R47.reuse, R18 ;  /* 0x000000122f0d7220 */ /* 0x040fe20000400000 */
[C---:B------:R-:W-:Y:S01]  /*6680*/  FMUL R14, R47.reuse, R19 ;  /* 0x000000132f0e7220 */ /* 0x040fe20000400000 */
[C---:B------:R-:W-:Y:S01]  /*6690*/  FMUL R17, R47.reuse, R22 ;  /* 0x000000162f117220 */ /* 0x040fe20000400000 */
[----:B------:R-:W-:Y:S01]  /*66a0*/  FMUL R18, R47, R23 ;  /* 0x000000172f127220 */ /* 0x000fe20000400000 */
[C---:B------:R-:W-:Y:S01]  /*66b0*/  FFMA R13, R49.reuse, R63, R13 ;  /* 0x0000003f310d7223 */ /* 0x040fe2000000000d */
[C---:B------:R-:W-:Y:S01]  /*66c0*/  FFMA R14, R49.reuse, R64, R14 ;  /* 0x00000040310e7223 */ /* 0x040fe2000000000e */
[----:B------:R-:W-:Y:S01]  /*66d0*/  FFMA R15, R49, R65, R15 ;  /* 0x00000041310f7223 */ /* 0x000fe2000000000f */
[----:B------:R-:W-:Y:S01]  /*66e0*/  FMUL R19, R47, R24 ;  /* 0x000000182f137220 */ /* 0x000fe20000400000 */
[C---:B------:R-:W-:Y:S01]  /*66f0*/  FFMA R16, R49.reuse, R66, R16 ;  /* 0x0000004231107223 */ /* 0x040fe20000000010 */
[----:B------:R-:W-:Y:S01]  /*6700*/  FFMA R17, R49, R67, R17 ;  /* 0x0000004331117223 */ /* 0x000fe20000000011 */
[----:B------:R-:W-:Y:S01]  /*6710*/  F2FP.SATFINITE.E4M3.F32.PACK_AB_MERGE_C R13, R14, R13, RZ ;  /* 0x0000000d0e0d723e */ /* 0x000fe200048070ff */
[C---:B------:R-:W-:Y:S01]  /*6720*/  FMUL R21, R47.reuse, R26 ;  /* 0x0000001a2f157220 */ /* 0x040fe20000400000 */
[----:B------:R-:W-:Y:S01]  /*6730*/  FMUL R22, R47, R27 ;  /* 0x0000001b2f167220 */ /* 0x000fe20000400000 */
[C---:B------:R-:W-:Y:S01]  /*6740*/  FFMA R18, R49.reuse, R68, R18 ;  /* 0x0000004431127223 */ /* 0x040fe20000000012 */
[----:B------:R-:W-:Y:S01]  /*6750*/  FFMA R19, R49, R69, R19 ;  /* 0x0000004531137223 */ /* 0x000fe20000000013 */
[----:B------:R-:W-:Y:S01]  /*6760*/  FMUL R23, R47, R28 ;  /* 0x0000001c2f177220 */ /* 0x000fe20000400000 */
[----:B------:R-:W-:Y:S01]  /*6770*/  FFMA R20, R49, R70, R20 ;  /* 0x0000004631147223 */ /* 0x000fe20000000014 */
[----:B------:R-:W-:Y:S01]  /*6780*/  FMUL R24, R47, R29 ;  /* 0x0000001d2f187220 */ /* 0x000fe20000400000 */
[C---:B------:R-:W-:Y:S01]  /*6790*/  FFMA R21, R49.reuse, R71, R21 ;  /* 0x0000004731157223 */ /* 0x040fe20000000015 */
[----:B------:R-:W-:Y:S01]  /*67a0*/  FFMA R22, R49, R72, R22 ;  /* 0x0000004831167223 */ /* 0x000fe20000000016 */
[C---:B------:R-:W-:Y:S01]  /*67b0*/  FMUL R26, R47.reuse, R31 ;  /* 0x0000001f2f1a7220 */ /* 0x040fe20000400000 */
[----:B------:R-:W-:Y:S01]  /*67c0*/  FMUL R27, R47, R32 ;  /* 0x000000202f1b7220 */ /* 0x000fe20000400000 */
[----:B------:R-:W-:Y:S01]  /*67d0*/  FFMA R23, R49, R73, R23 ;  /* 0x0000004931177223 */ /* 0x000fe20000000017 */
[----:B------:R-:W-:Y:S01]  /*67e0*/  FMUL R28, R47, R33 ;  /* 0x000000212f1c7220 */ /* 0x000fe20000400000 */
[----:B------:R-:W-:Y:S01]  /*67f0*/  FFMA R24, R49, R74, R24 ;  /* 0x0000004a31187223 */ /* 0x000fe20000000018 */
[----:B------:R-:W-:Y:S01]  /*6800*/  FMUL R29, R47, R34 ;  /* 0x000000222f1d7220 */ /* 0x000fe20000400000 */
[C---:B------:R-:W-:Y:S01]  /*6810*/  FFMA R25, R49.reuse, R75, R25 ;  /* 0x0000004b31197223 */ /* 0x040fe20000000019 */
[C---:B------:R-:W-:Y:S01]  /*6820*/  FFMA R26, R49.reuse, R76, R26 ;  /* 0x0000004c311a7223 */ /* 0x040fe2000000001a */
[C---:B------:R-:W-:Y:S01]  /*6830*/  FFMA R27, R49.reuse, R50, R27 ;  /* 0x00000032311b7223 */ /* 0x040fe2000000001b */
[C---:B------:R-:W-:Y:S01]  /*6840*/  FFMA R28, R49.reuse, R51, R28 ;  /* 0x00000033311c7223 */ /* 0x040fe2000000001c */
[----:B------:R-:W-:Y:S01]  /*6850*/  F2FP.SATFINITE.E4M3.F32.PACK_AB_MERGE_C R17, R18, R17, RZ ;  /* 0x000000111211723e */ /* 0x000fe200048070ff */
[C---:B------:R-:W-:Y:S01]  /*6860*/  FFMA R29, R49.reuse, R52, R29 ;  /* 0x00000034311d7223 */ /* 0x040fe2000000001d */
[----:B------:R-:W-:Y:S01]  /*6870*/  F2FP.SATFINITE.E4M3.F32.PACK_AB_MERGE_C R21, R22, R21, RZ ;  /* 0x000000151615723e */ /* 0x000fe200048070ff */
[----:B------:R-:W-:Y:S01]  /*6880*/  FFMA R30, R49, R77, R30 ;  /* 0x0000004d311e7223 */ /* 0x000fe2000000001e */
[----:B------:R-:W-:Y:S02]  /*6890*/  F2FP.SATFINITE.E4M3.F32.PACK_AB_MERGE_C R32, R2, R0, R78 ;  /* 0x000000000220723e */ /* 0x000fe4000480704e */
[----:B------:R-:W-:Y:S02]  /*68a0*/  F2FP.SATFINITE.E4M3.F32.PACK_AB_MERGE_C R33, R4, R3, R5 ;  /* 0x000000030421723e */ /* 0x000fe40004807005 */
[----:B------:R-:W-:Y:S02]  /*68b0*/  F2FP.SATFINITE.E4M3.F32.PACK_AB_MERGE_C R34, R8, R7, R9 ;  /* 0x000000070822723e */ /* 0x000fe40004807009 */
[----:B------:R-:W-:Y:S02]  /*68c0*/  F2FP.SATFINITE.E4M3.F32.PACK_AB_MERGE_C R35, R12, R11, R13 ;  /* 0x0000000b0c23723e */ /* 0x000fe4000480700d */
[----:B------:R-:W-:Y:S02]  /*68d0*/  F2FP.SATFINITE.E4M3.F32.PACK_AB_MERGE_C R16, R16, R15, R17 ;  /* 0x0000000f1010723e */ /* 0x000fe40004807011 */
[----:B------:R-:W-:Y:S01]  /*68e0*/  F2FP.SATFINITE.E4M3.F32.PACK_AB_MERGE_C R17, R20, R19, R21 ;  /* 0x000000131411723e */ /* 0x000fe20004807015 */
[----:B------:R1:W-:Y:S01]  /*68f0*/  STS.128 [R100+UR49+0x4200], R32 ;  /* 0x0042002064007988 */ /* 0x0003e20008000c31 */
[----:B------:R-:W-:Y:S02]  /*6900*/  F2FP.SATFINITE.E4M3.F32.PACK_AB_MERGE_C R18, R26, R25, RZ ;  /* 0x000000191a12723e */ /* 0x000fe400048070ff */
[----:B------:R-:W-:Y:S02]  /*6910*/  F2FP.SATFINITE.E4M3.F32.PACK_AB_MERGE_C R19, R30, R29, RZ ;  /* 0x0000001d1e13723e */ /* 0x000fe400048070ff */
[----:B------:R-:W-:Y:S02]  /*6920*/  F2FP.SATFINITE.E4M3.F32.PACK_AB_MERGE_C R18, R24, R23, R18 ;  /* 0x000000171812723e */ /* 0x000fe40004807012 */
[----:B------:R-:W-:Y:S02]  /*6930*/  F2FP.SATFINITE.E4M3.F32.PACK_AB_MERGE_C R19, R28, R27, R19 ;  /* 0x0000001b1c13723e */ /* 0x000fe40004807013 */
[----:B------:R-:W-:Y:S02]  /*6940*/  LEA R0, R105, UR49, 0x3 ;  /* 0x0000003169007c11 */ /* 0x000fe4000f8e18ff */
[----:B------:R-:W-:Y:S01]  /*6950*/  @P6 SHF.L.U32 R2, R104, 0x1f, RZ ;  /* 0x0000001f68026819 */ /* 0x000fe200000006ff */
[----:B------:R1:W-:Y:S01]  /*6960*/  STS.128 [R114+0x4210], R16 ;  /* 0x0042101072007388 */ /* 0x0003e20000000c00 */
[----:B------:R-:W-:Y:S01]  /*6970*/  @!PT LDS RZ, [RZ] ;  /* 0x00000000fffff984 */ /* 0x000fe20000000800 */
[----:B------:R-:W-:Y:S01]  /*6980*/  @!PT LDS RZ, [RZ] ;  /* 0x00000000fffff984 */ /* 0x000fe20000000800 */
[----:B------:R-:W-:Y:S01]  /*6990*/  @!PT LDS RZ, [RZ] ;  /* 0x00000000fffff984 */ /* 0x000fe20000000800 */
[----:B------:R-:W-:Y:S01]  /*69a0*/  @!PT LDS RZ, [RZ] ;  /* 0x00000000fffff984 */ /* 0x000fe20000000800 */
[----:B------:R2:W-:Y:S07]  /*69b0*/  MEMBAR.ALL.CTA ;  /* 0x0000000000007992 */ /* 0x0005ee0000008000 */
[----:B--2---:R-:W2:Y:S02]  /*69c0*/  FENCE.VIEW.ASYNC.S ;  /* 0x00000000000073c6 */ /* 0x004ea40000000000 */
[----:B--2---:R-:W-:Y:S06]  /*69d0*/  BAR.SYNC.DEFER_BLOCKING 0x1, 0x80 ;  /* 0x0042000000007b1d */ /* 0x004fec0000010000 */
[----:B------:R-:W-:Y:S05]  /*69e0*/  @P0 BRA `(.L_x_106) ;  /* 0x0000000000280947 */ /* 0x000fea0003800000 */
[----:B------:R-:W-:Y:S02]  /*69f0*/  UIADD3 UR4, UPT, UPT, UR49, 0x4200, URZ ;  /* 0x0000420031047890 */ /* 0x000fe4000fffe0ff */
[----:B------:R-:W-:Y:S01]  /*6a00*/  UIADD3 UR6, UP0, UPT, UR52, 0x680, URZ ;  /* 0x0000068034067890 */ /* 0x000fe2000ff1e0ff */
[----:B------:R-:W-:Y:S03]  /*6a10*/  UMOV UR43, UR36 ;  /* 0x00000024002b7c82 */ /* 0x000fe60008000000 */
[----:B------:R-:W-:Y:S01]  /*6a20*/  MOV R109, UR4 ;  /* 0x00000004006d7c02 */ /* 0x000fe20008000f00 */
[----:B------:R-:W-:Y:S03]  /*6a30*/  UIADD3.X UR7, UPT, UPT, URZ, UR53, URZ, UP0, !UPT ;  /* 0x00000035ff077290 */ /* 0x000fe600087fe4ff */
[----:B------:R-:W-:Y:S11]  /*6a40*/  R2UR UR40, R109 ;  /* 0x000000006d2872ca */ /* 0x000ff600000e0000 */
[----:B------:R-:W-:Y:S02]  /*6a50*/  @!UPT UIADD3 URZ, UPT, UPT, URZ, URZ, URZ ;  /* 0x000000fffffff290 */ /* 0x000fe4000fffe0ff */
[----:B------:R2:W-:Y:S01]  /*6a60*/  UTMASTG.3D [UR40], [UR6] ;  /* 0x00000028060073b5 */ /* 0x0005e20008010000 */
[----:B------:R0:W-:Y:S01]  /*6a70*/  UTMACMDFLUSH ;  /* 0x00000000000079b7 */ /* 0x0001e20000000000 */
[----:B--2---:R-:W-:Y:S04]  /*6a80*/  DEPBAR.LE SB0, 0x1 ;  /* 0x000080400000791a */ /* 0x004fe80000000000 */
.L_x_106:
[----:B------:R-:W-:Y:S05]  /*6a90*/  BSYNC.RECONVERGENT B0 ;  /* 0x0000000000007941 */ /* 0x000fea0003800200 */
.L_x_105:
[----:B------:R-:W-:Y:S06]  /*6aa0*/  BAR.SYNC.DEFER_BLOCKING 0x1, 0x80 ;  /* 0x0042000000007b1d */ /* 0x000fec0000010000 */
[----:B------:R-:W2:Y:S01]  /*6ab0*/  @P6 SYNCS.PHASECHK.TRANS64.TRYWAIT P0, [R0+URZ+0xa0], R2 ;  /* 0x0000a002000065a7 */ /* 0x000ea200080011ff */
[----:B------:R-:W-:Y:S01]  /*6ac0*/  BSSY B1, `(.L_x_107) ;  /* 0x0000021000017945 */ /* 0x000fe20003800000 */
[----:B--2---:R-:W-:Y:S03]  /*6ad0*/  @P6 SEL R115, RZ, 0x1, !P0 ;  /* 0x00000001ff736807 */ /* 0x004fe60004000000 */
[----:B------:R-:W-:Y:S05]  /*6ae0*/  @!P6 BRA `(.L_x_108) ;  /* 0x000000000078e947 */ /* 0x000fea0003800000 */
[----:B------:R-:W-:Y:S01]  /*6af0*/  ISETP.NE.AND P1, PT, R116, RZ, PT ;  /* 0x000000ff7400720c */ /* 0x000fe20003f25270 */
[----:B------:R-:W-:Y:S01]  /*6b00*/  BSSY B0, `(.L_x_109) ;  /* 0x0000009000007945 */ /* 0x000fe20003800000 */
[----:B------:R-:W-:Y:S11]  /*6b10*/  ISETP.NE.AND P0, PT, R115, RZ, PT ;  /* 0x000000ff7300720c */ /* 0x000ff60003f05270 */
[----:B------:R-:W-:Y:S05]  /*6b20*/  @P1 IMAD R2, R105, 0x1000, R100 ;  /* 0x0000100069021824 */ /* 0x000fea00078e0264 */
[----:B------:R-:W-:Y:S05]  /*6b30*/  @P1 IADD3 R4, PT, PT, R2, UR49, RZ ;  /* 0x0000003102041c10 */ /* 0x000fea000fffe0ff */
[----:B------:R-:W-:Y:S01]  /*6b40*/  @P1 IMAD.IADD R4, R4, 0x1, R117 ;  /* 0x0000000104041824 */ /* 0x000fe200078e0275 */
[----:B------:R-:W-:Y:S06]  /*6b50*/  @P0 BRA `(.L_x_110) ;  /* 0x00000000000c0947 */ /* 0x000fec0003800000 */
[----:B------:R-:W-:Y:S04]  /*6b60*/  SHF.L.U32 R3, R104, 0x1f, RZ ;  /* 0x0000001f68037819 */ /* 0x000fe800000006ff */
[----:B------:R-:W2:Y:S02]  /*6b70*/  SYNCS.PHASECHK.TRANS64.TRYWAIT P0, [R0+URZ+0xa0], R3 ;  /* 0x0000a003000075a7 */ /* 0x000ea400080011ff */
[----:B--2---:R-:W-:Y:S05]  /*6b80*/  @!P0 BRA `(.L_x_111) ;  /* 0x00000034005c8947 */ /* 0x004fea0003800000 */
.L_x_110:
[----:B------:R-:W-:Y:S05]  /*6b90*/  BSYNC B0 ;  /* 0x0000000000007941 */ /* 0x000fea0003800000 */
.L_x_109:
[----:B------:R-:W-:Y:S01]  /*6ba0*/  ISETP.NE.AND P0, PT, R116, RZ, PT ;  /* 0x000000ff7400720c */ /* 0x000fe20003f05270 */
[----:B------:R-:W-:Y:S11]  /*6bb0*/  VIADD R105, R105, 0x1 ;  /* 0x0000000169697836 */ /* 0x000ff60000000000 */
[----:B------:R-:W-:Y:S01]  /*6bc0*/  @!UPT UIADD3 URZ, UPT, UPT, URZ, URZ, URZ ;  /* 0x000000fffffff290 */ /* 0x000fe2000fffe0ff */
[----:B------:R3:W4:Y:S04]  /*6bd0*/  @P0 LDS.128 R80, [R2+UR49+0x200] ;  /* 0x0002003102500984 */ /* 0x0007280008000c00 */
[----:B------:R1:W1:Y:S01]  /*6be0*/  @P0 LDS.128 R84, [R4+0x210] ;  /* 0x0002100004540984 */ /* 0x0002620000000c00 */
        /* <DEDUP_REMOVED lines=8> */
[----:B---3--:R-:W-:Y:S02]  /*6c70*/  VIADD R2, R0, 0xc0 ;  /* 0x000000c000027836 */ /* 0x008fe40000000000 */
[----:B--2---:R-:W-:Y:S05]  /*6c80*/  IMAD.U32 R0, RZ, RZ, UR37 ;  /* 0x00000025ff007e24 */ /* 0x004fea000f8e00ff */
[----:B------:R-:W-:Y:S04]  /*6c90*/  PRMT R0, R0, 0x654, R2 ;  /* 0x0000065400007816 */ /* 0x000fe80000000002 */
[----:B-----5:R2:W-:Y:S02]  /*6ca0*/  SYNCS.ARRIVE.TRANS64.RED.A1T0 RZ, [R0+URZ], RZ ;  /* 0x000000ff00ff79a7 */ /* 0x0205e400081004ff */
[----:B--2---:R-:W-:Y:S04]  /*6cb0*/  SEL R0, RZ, 0x1, P0 ;  /* 0x00000001ff007807 */ /* 0x004fe80000000000 */
[----:B-1--4-:R-:W-:Y:S02]  /*6cc0*/  LOP3.LUT R104, R104, R0, RZ, 0x3c, !PT ;  /* 0x0000000068687212 */ /* 0x012fe400078e3cff */
.L_x_108:
[----:B------:R-:W-:Y:S05]  /*6cd0*/  BSYNC B1 ;  /* 0x0000000000017941 */ /* 0x000fea0003800000 */
.L_x_107:
[----:B------:R-:W-:Y:S05]  /*6ce0*/  VIADD R0, R48, 0x40 ;  /* 0x0000004030007836 */ /* 0x000fea0000000000 */
[----:B------:R-:W-:Y:S04]  /*6cf0*/  SHF.R.U32.HI R0, RZ, 0x15, R0 ;  /* 0x00000015ff007819 */ /* 0x000fe80000011600 */
[----:B------:R-:W-:Y:S11]  /*6d00*/  LOP3.LUT P0, RZ, R0, 0x3, R101, 0x48, !PT ;  /* 0x0000000300ff7812 */ /* 0x000ff60007804865 */
[----:B------:R-:W-:Y:S02]  /*6d10*/  @!UPT UIADD3 URZ, UPT, UPT, URZ, URZ, URZ ;  /* 0x000000fffffff290 */ /* 0x000fe4000fffe0ff */
[----:B------:R-:W-:Y:S05]  /*6d20*/  @!P0 BRA `(.L_x_112) ;  /* 0x0000000000408947 */ /* 0x000fea0003800000 */
[----:B------:R-:W2:Y:S01]  /*6d30*/  LDCU.64 UR8, c[0x4][0x78] ;  /* 0x01000f00ff0877ac */ /* 0x000ea20008000a00 */
[----:B------:R-:W-:Y:S01]  /*6d40*/  MOV R3, 0x0 ;  /* 0x0000000000037802 */ /* 0x000fe20000000f00 */
[----:B------:R-:W-:Y:S02]  /*6d50*/  HFMA2 R12, -RZ, RZ, 0, 5.9604644775390625e-08 ;  /* 0x00000001ff0c7431 */ /* 0x000fe400000001ff */
[----:B------:R-:W-:Y:S02]  /*6d60*/  IMAD.MOV.U32 R8, RZ, RZ, 0x192 ;  /* 0x00000192ff087424 */ /* 0x000fe400078e00ff */
[----:B------:R-:W-:Y:S01]  /*6d70*/  IMAD.MOV.U32 R13, RZ, RZ, RZ ;  /* 0x000000ffff0d7224 */ /* 0x000fe200078e00ff */
[----:B------:R-:W3:Y:S01]  /*6d80*/  LDCU.64 UR6, c[0x4][0x80] ;  /* 0x01001000ff0677ac */ /* 0x000ee20008000a00 */
[----:B------:R-:W4:Y:S01]  /*6d90*/  LDC.64 R2, c[0x4][R3] ;  /* 0x0100000003027b82 */ /* 0x000f220000000a00 */
[----:B------:R-:W5:Y:S01]  /*6da0*/  LDCU.64 UR4, c[0x4][0x18] ;  /* 0x01000300ff0477ac */ /* 0x000f620008000a00 */
[----:B--2---:R-:W-:Y:S01]  /*6db0*/  MOV R5, UR9 ;  /* 0x0000000900057c02 */ /* 0x004fe20008000f00 */
[----:B------:R-:W-:Y:S01]  /*6dc0*/  IMAD.U32 R4, RZ, RZ, UR8 ;  /* 0x00000008ff047e24 */ /* 0x000fe2000f8e00ff */
[----:B---3--:R-:W-:Y:S01]  /*6dd0*/  MOV R7, UR7 ;  /* 0x0000000700077c02 */ /* 0x008fe20008000f00 */
[----:B------:R-:W-:Y:S01]  /*6de0*/  IMAD.U32 R6, RZ, RZ, UR6 ;  /* 0x00000006ff067e24 */ /* 0x000fe2000f8e00ff */
[----:B-----5:R-:W-:Y:S01]  /*6df0*/  MOV R11, UR5 ;  /* 0x00000005000b7c02 */ /* 0x020fe20008000f00 */
[----:B------:R-:W-:Y:S02]  /*6e00*/  IMAD.U32 R10, RZ, RZ, UR4 ;  /* 0x00000004ff0a7e24 */ /* 0x000fe4000f8e00ff */
[----:B------:R-:W-:Y:S07]  /*6e10*/  LEPC R20, `(.L_x_112) ;  /* 0x000000001014794e */ /* 0x000fee0000000000 */
[----:B-1--4-:R-:W-:Y:S05]  /*6e20*/  CALL.ABS.NOINC R2 ;  /* 0x0000000002007343 */ /* 0x012fea0003c00000 */
.L_x_112:
[-C--:B------:R-:W-:Y:S01]  /*6e30*/  F2FP.F16.E4M3.UNPACK_B R0, R81.reuse ;  /* 0x00000051ff00723e */ /* 0x080fe200020006ff */
[----:B------:R-:W-:Y:S05]  /*6e40*/  WARPSYNC.ALL ;  /* 0x0000000000007948 */ /* 0x000fea0003800000 */
[----:B------:R-:W-:Y:S01]  /*6e50*/  R2UR UR4, R48 ;  /* 0x00000000300472ca */ /* 0x000fe200000e0000 */
[--C-:B------:R-:W-:Y:S01]  /*6e60*/  HADD2.F32 R54, -RZ, R0.reuse.H0_H0 ;  /* 0x20000000ff367230 */ /* 0x100fe20000004100 */
[-C--:B------:R-:W-:Y:S01]  /*6e70*/  F2FP.F16.E4M3.UNPACK_B R2, R80.reuse.H1 ;  /* 0x00000050ff02723e */ /* 0x080fe200030006ff */
[----:B------:R-:W-:Y:S01]  /*6e80*/  HADD2.F32 R55, -RZ, R0.H1_H1 ;  /* 0x30000000ff377230 */ /* 0x000fe20000004100 */
[----:B------:R-:W-:Y:S01]  /*6e90*/  F2FP.F16.E4M3.UNPACK_B R0, R81.H1 ;  /* 0x00000051ff00723e */ /* 0x000fe200030006ff */
[----:B------:R-:W-:Y:S01]  /*6ea0*/  BSSY.RECONVERGENT B0, `(.L_x_113) ;  /* 0x0000095000007945 */ /* 0x000fe20003800200 */
[----:B------:R-:W-:Y:S01]  /*6eb0*/  F2FP.F16.E4M3.UNPACK_B R3, R80 ;  /* 0x00000050ff03723e */ /* 0x000fe200020006ff */
[----:B------:R-:W-:Y:S01]  /*6ec0*/  HADD2.F32 R52, -RZ, R2.H0_H0 ;  /* 0x20000002ff347230 */ /* 0x000fe20000004100 */
[----:B------:R-:W-:Y:S01]  /*6ed0*/  ISETP.NE.AND P0, PT, R110, RZ, PT ;  /* 0x000000ff6e00720c */ /* 0x000fe20003f05270 */
[--C-:B------:R-:W-:Y:S01]  /*6ee0*/  HADD2.F32 R56, -RZ, R0.reuse.H0_H0 ;  /* 0x20000000ff387230 */ /* 0x100fe20000004100 */
[----:B------:R-:W-:Y:S01]  /*6ef0*/  ISETP.NE.AND P6, PT, R118, RZ, PT ;  /* 0x000000ff7600720c */ /* 0x000fe20003fc5270 */
[----:B------:R-:W-:Y:S01]  /*6f00*/  HADD2.F32 R57, -RZ, R0.H1_H1 ;  /* 0x30000000ff397230 */ /* 0x000fe20000004100 */
[-C--:B------:R-:W-:Y:S01]  /*6f10*/  F2FP.F16.E4M3.UNPACK_B R0, R83.reuse ;  /* 0x00000053ff00723e */ /* 0x080fe200020006ff */
[----:B-1----:R-:W-:Y:S01]  /*6f20*/  LDTM.16dp32bit_t0_t15.x32 R4, tmem[UR4+0x40] ;  /* 0x00004004000479ee */ /* 0x002fe20008a80000 */
[----:B------:R-:W1:Y:S01]  /*6f30*/  LDTM.16dp32bit_t16_t31.x32 R4, tmem[UR4+0x60] ;  /* 0x00006004000479ee */ /* 0x000e620008aa0000 */
[----:B------:R-:W-:Y:S01]  /*6f40*/  HADD2.F32 R53, -RZ, R2.H1_H1 ;  /* 0x30000002ff357230 */ /* 0x000fe20000004100 */
[----:B------:R-:W-:Y:S01]  /*6f50*/  F2FP.F16.E4M3.UNPACK_B R2, R82.H1 ;  /* 0x00000052ff02723e */ /* 0x000fe200030006ff */
[--C-:B------:R-:W-:Y:S02]  /*6f60*/  HADD2.F32 R50, -RZ, R3.reuse.H0_H0 ;  /* 0x20000003ff327230 */ /* 0x100fe40000004100 */
[--C-:B------:R-:W-:Y:S02]  /*6f70*/  HADD2.F32 R62, -RZ, R0.reuse.H0_H0 ;  /* 0x20000000ff3e7230 */ /* 0x100fe40000004100 */
[----:B------:R-:W-:Y:S01]  /*6f80*/  HADD2.F32 R63, -RZ, R0.H1_H1 ;  /* 0x30000000ff3f7230 */ /* 0x000fe20000004100 */
[----:B------:R-:W-:Y:S01]  /*6f90*/  F2FP.F16.E4M3.UNPACK_B R0, R84.H1 ;  /* 0x00000054ff00723e */ /* 0x000fe200030006ff */
[--C-:B------:R-:W-:Y:S02]  /*6fa0*/  HADD2.F32 R60, -RZ, R2.reuse.H0_H0 ;  /* 0x20000002ff3c7230 */ /* 0x100fe40000004100 */
[----:B------:R-:W-:Y:S01]  /*6fb0*/  HADD2.F32 R61, -RZ, R2.H1_H1 ;  /* 0x30000002ff3d7230 */ /* 0x000fe20000004100 */
[----:B------:R-:W-:Y:S01]  /*6fc0*/  F2FP.F16.E4M3.UNPACK_B R2, R83.H1 ;  /* 0x00000053ff02723e */ /* 0x000fe200030006ff */
[----:B------:R-:W-:Y:S01]  /*6fd0*/  HADD2.F32 R51, -RZ, R3.H1_H1 ;  /* 0x30000003ff337230 */ /* 0x000fe20000004100 */
[----:B------:R-:W-:Y:S01]  /*6fe0*/  F2FP.F16.E4M3.UNPACK_B R3, R82 ;  /* 0x00000052ff03723e */ /* 0x000fe200020006ff */
[--C-:B------:R-:W-:Y:S02]  /*6ff0*/  HADD2.F32 R68, -RZ, R0.reuse.H0_H0 ;  /* 0x20000000ff447230 */ /* 0x100fe40000004100 */
[----:B------:R-:W-:Y:S01]  /*7000*/  HADD2.F32 R69, -RZ, R0.H1_H1 ;  /* 0x30000000ff457230 */ /* 0x000fe20000004100 */
[-C--:B------:R-:W-:Y:S01]  /*7010*/  F2FP.F16.E4M3.UNPACK_B R0, R85.reuse.H1 ;  /* 0x00000055ff00723e */ /* 0x080fe200030006ff */
[--C-:B------:R-:W-:Y:S02]  /*7020*/  HADD2.F32 R64, -RZ, R2.reuse.H0_H0 ;  /* 0x20000002ff407230 */ /* 0x100fe40000004100 */
[----:B------:R-:W-:Y:S01]  /*7030*/  HADD2.F32 R65, -RZ, R2.H1_H1 ;  /* 0x30000002ff417230 */ /* 0x000fe20000004100 */
[----:B------:R-:W-:Y:S01]  /*7040*/  F2FP.F16.E4M3.UNPACK_B R2, R85 ;  /* 0x00000055ff02723e */ /* 0x000fe200020006ff */
[--C-:B------:R-:W-:Y:S02]  /*7050*/  HADD2.F32 R58, -RZ, R3.reuse.H0_H0 ;  /* 0x20000003ff3a7230 */ /* 0x100fe40000004100 */
[C---:B-1----:R-:W-:Y:S01]  /*7060*/  FMUL R7, R47.reuse, R7 ;  /* 0x000000072f077220 */ /* 0x042fe20000400000 */
[----:B------:R-:W-:Y:S01]  /*7070*/  HADD2.F32 R59, -RZ, R3.H1_H1 ;  /* 0x30000003ff3b7230 */ /* 0x000fe20000004100 */
[----:B------:R-:W-:Y:S01]  /*7080*/  F2FP.F16.E4M3.UNPACK_B R3, R84 ;  /* 0x00000054ff03723e */ /* 0x000fe200020006ff */
[--C-:B------:R-:W-:Y:S02]  /*7090*/  HADD2.F32 R72, -RZ, R0.reuse.H0_H0 ;  /* 0x20000000ff487230 */ /* 0x100fe40000004100 */
[C---:B------:R-:W-:Y:S01]  /*70a0*/  FMUL R11, R47.reuse, R11 ;  /* 0x0000000b2f0b7220 */ /* 0x040fe20000400000 */
[----:B------:R-:W-:Y:S01]  /*70b0*/  HADD2.F32 R73, -RZ, R0.H1_H1 ;  /* 0x30000000ff497230 */ /* 0x000fe20000004100 */
[----:B------:R-:W-:Y:S01]  /*70c0*/  F2FP.F16.E4M3.UNPACK_B R0, R87 ;  /* 0x00000057ff00723e */ /* 0x000fe200020006ff */
[--C-:B------:R-:W-:Y:S02]  /*70d0*/  HADD2.F32 R70, -RZ, R2.reuse.H0_H0 ;  /* 0x20000002ff467230 */ /* 0x100fe40000004100 */
[C---:B------:R-:W-:Y:S01]  /*70e0*/  FMUL R15, R47.reuse, R15 ;  /* 0x0000000f2f0f7220 */ /* 0x040fe20000400000 */
[----:B------:R-:W-:Y:S01]  /*70f0*/  HADD2.F32 R71, -RZ, R2.H1_H1 ;  /* 0x30000002ff477230 */ /* 0x000fe20000004100 */
[-C--:B------:R-:W-:Y:S01]  /*7100*/  F2FP.F16.E4M3.UNPACK_B R2, R86.reuse.H1 ;  /* 0x00000056ff02723e */ /* 0x080fe200030006ff */
[--C-:B------:R-:W-:Y:S02]  /*7110*/  HADD2.F32 R66, -RZ, R3.reuse.H0_H0 ;  /* 0x20000003ff427230 */ /* 0x100fe40000004100 */
[----:B------:R-:W-:Y:S01]  /*7120*/  HADD2.F32 R67, -RZ, R3.H1_H1 ;  /* 0x30000003ff437230 */ /* 0x000fe20000004100 */
[----:B------:R-:W-:Y:S01]  /*7130*/  F2FP.F16.E4M3.UNPACK_B R3, R86 ;  /* 0x00000056ff03723e */ /* 0x000fe200020006ff */
[--C-:B------:R-:W-:Y:S02]  /*7140*/  HADD2.F32 R78, -RZ, R0.reuse.H0_H0 ;  /* 0x20000000ff4e7230 */ /* 0x100fe40000004100 */
[----:B------:R-:W-:Y:S02]  /*7150*/  HADD2.F32 R79, -RZ, R0.H1_H1 ;  /* 0x30000000ff4f7230 */ /* 0x000fe40000004100 */
[C---:B------:R-:W-:Y:S01]  /*7160*/  FMUL R0, R47.reuse, R4 ;  /* 0x000000042f007220 */ /* 0x040fe20000400000 */
[--C-:B------:R-:W-:Y:S02]  /*7170*/  HADD2.F32 R76, -RZ, R2.reuse.H0_H0 ;  /* 0x20000002ff4c7230 */ /* 0x100fe40000004100 */
[----:B------:R-:W-:Y:S01]  /*7180*/  FMUL R4, R47, R8 ;  /* 0x000000082f047220 */ /* 0x000fe20000400000 */
[----:B------:R-:W-:Y:S02]  /*7190*/  HADD2.F32 R77, -RZ, R2.H1_H1 ;  /* 0x30000002ff4d7230 */ /* 0x000fe40000004100 */
[----:B------:R-:W-:Y:S01]  /*71a0*/  FFMA R0, R49, R50, R0 ;  /* 0x0000003231007223 */ /* 0x000fe20000000000 */
[--C-:B------:R-:W-:Y:S02]  /*71b0*/  HADD2.F32 R74, -RZ, R3.reuse.H0_H0 ;  /* 0x20000003ff4a7230 */ /* 0x100fe40000004100 */
[C---:B------:R-:W-:Y:S01]  /*71c0*/  FMUL R2, R47.reuse, R5 ;  /* 0x000000052f027220 */ /* 0x040fe20000400000 */
[----:B------:R-:W-:Y:S02]  /*71d0*/  HADD2.F32 R75, -RZ, R3.H1_H1 ;  /* 0x30000003ff4b7230 */ /* 0x000fe40000004100 */
[C---:B------:R-:W-:Y:S01]  /*71e0*/  FMUL R5, R47.reuse, R9 ;  /* 0x000000092f057220 */ /* 0x040fe20000400000 */
[----:B------:R-:W-:Y:S01]  /*71f0*/  FMUL R8, R47, R12 ;  /* 0x0000000c2f087220 */ /* 0x000fe20000400000 */
[----:B------:R-:W-:Y:S01]  /*7200*/  FFMA R2, R49, R51, R2 ;  /* 0x0000003331027223 */ /* 0x000fe20000000002 */
[C---:B------:R-:W-:Y:S01]  /*7210*/  FMUL R9, R47.reuse, R13 ;  /* 0x0000000d2f097220 */ /* 0x040fe20000400000 */
[C---:B------:R-:W-:Y:S01]  /*7220*/  FMUL R12, R47.reuse, R21 ;  /* 0x000000152f0c7220 */ /* 0x040fe20000400000 */
[C---:B------:R-:W-:Y:S01]  /*7230*/  FMUL R21, R47.reuse, R30 ;  /* 0x0000001e2f157220 */ /* 0x040fe20000400000 */
[C---:B------:R-:W-:Y:S01]  /*7240*/  FMUL R13, R47.reuse, R22 ;  /* 0x000000162f0d7220 */ /* 0x040fe20000400000 */
[C---:B------:R-:W-:Y:S01]  /*7250*/  FMUL R22, R47.reuse, R31 ;  /* 0x0000001f2f167220 */ /* 0x040fe20000400000 */
        /* <DEDUP_REMOVED lines=8> */
[C---:B------:R-:W-:Y:S01]  /*72e0*/  FFMA R6, R49.reuse, R56, R6 ;  /* 0x0000003831067223 */ /* 0x040fe20000000006 */
[C---:B------:R-:W-:Y:S01]  /*72f0*/  FFMA R11, R49.reuse, R57, R11 ;  /* 0x00000039310b7223 */ /* 0x040fe2000000000b */
[C---:B------:R-:W-:Y:S01]  /*7300*/  FFMA R8, R49.reuse, R58, R8 ;  /* 0x0000003a31087223 */ /* 0x040fe20000000008 */
[----:B------:R-:W-:Y:S01]  /*7310*/  FFMA R9, R49, R59, R9 ;  /* 0x0000003b31097223 */ /* 0x000fe20000000009 */
[----:B------:R-:W-:Y:S01]  /*7320*/  F2FP.SATFINITE.E4M3.F32.PACK_AB_MERGE_C R52, R7, R3, RZ ;  /* 0x000000030734723e */ /* 0x000fe200048070ff */
[----:B------:R-:W-:Y:S01]  /*7330*/  FFMA R10, R49, R60, R10 ;  /* 0x0000003c310a7223 */ /* 0x000fe2000000000a */
[----:B------:R-:W-:Y:S01]  /*7340*/  F2FP.SATFINITE.E4M3.F32.PACK_AB_MERGE_C R53, R11, R6, RZ ;  /* 0x000000060b35723e */ /* 0x000fe200048070ff */
[----:B------:R-:W-:Y:S01]  /*7350*/  FFMA R15, R49, R61, R15 ;  /* 0x0000003d310f7223 */ /* 0x000fe2000000000f */
[C---:B------:R-:W-:Y:S01]  /*7360*/  FMUL R3, R47.reuse, R16 ;  /* 0x000000102f037220 */ /* 0x040fe20000400000 */
[C---:B------:R-:W-:Y:S01]  /*7370*/  FMUL R6, R47.reuse, R17 ;  /* 0x000000112f067220 */ /* 0x040fe20000400000 */
[----:B------:R-:W-:Y:S01]  /*7380*/  F2FP.F16.E4M3.UNPACK_B R51, R87.H1 ;  /* 0x00000057ff33723e */ /* 0x000fe200030006ff */
[----:B------:R-:W-:Y:S01]  /*7390*/  FMUL R11, R47, R20 ;  /* 0x000000142f0b7220 */ /* 0x000fe20000400000 */
[----:B------:R-:W-:Y:S01]  /*73a0*/  F2FP.SATFINITE.E4M3.F32.PACK_AB_MERGE_C R54, R15, R10, RZ ;  /* 0x0000000a0f36723e */ /* 0x000fe200048070ff */
[C---:B------:R-:W-:Y:S01]  /*73b0*/  FFMA R3, R49.reuse, R62, R3 ;  /* 0x0000003e31037223 */ /* 0x040fe20000000003 */
[----:B------:R-:W-:Y:S01]  /*73c0*/  FFMA R6, R49, R63, R6 ;  /* 0x0000003f31067223 */ /* 0x000fe20000000006 */
[----:B------:R-:W-:Y:S01]  /*73d0*/  FMUL R20, R47, R29 ;  /* 0x0000001d2f147220 */ /* 0x000fe20000400000 */
[----:B------:R-:W-:Y:S01]  /*73e0*/  F2FP.SATFINITE.E4M3.F32.PACK_AB_MERGE_C R29, R5, R4, R53 ;  /* 0x00000004051d723e */ /* 0x000fe20004807035 */
[----:B------:R-:W-:Y:S01]  /*73f0*/  FMUL R10, R47, R19 ;  /* 0x000000132f0a7220 */ /* 0x000fe20000400000 */
[----:B------:R-:W-:Y:S01]  /*7400*/  F2FP.SATFINITE.E4M3.F32.PACK_AB_MERGE_C R30, R9, R8, R54 ;  /* 0x00000008091e723e */ /* 0x000fe20004807036 */
        /* <DEDUP_REMOVED lines=10> */
[----:B------:R-:W-:Y:S01]  /*74b0*/  FFMA R14, R49, R69, R14 ;  /* 0x00000045310e7223 */ /* 0x000fe2000000000e */
[----:B------:R-:W-:Y:S01]  /*74c0*/  FMUL R18, R47, R27 ;  /* 0x0000001b2f127220 */ /* 0x000fe20000400000 */
[C---:B------:R-:W-:Y:S01]  /*74d0*/  FFMA R15, R49.reuse, R70, R15 ;  /* 0x00000046310f7223 */ /* 0x040fe2000000000f */
[C---:B------:R-:W-:Y:S01]  /*74e0*/  FFMA R16, R49.reuse, R71, R16 ;  /* 0x0000004731107223 */ /* 0x040fe20000000010 */
[C---:B------:R-:W-:Y:S01]  /*74f0*/  FFMA R17, R49.reuse, R72, R17 ;  /* 0x0000004831117223 */ /* 0x040fe20000000011 */
[C---:B------:R-:W-:Y:S01]  /*7500*/  FFMA R18, R49.reuse, R73, R18 ;  /* 0x0000004931127223 */ /* 0x040fe20000000012 */
[----:B------:R-:W-:Y:S01]  /*7510*/  FFMA R19, R49, R74, R19 ;  /* 0x0000004a31137223 */ /* 0x000fe20000000013 */
[----:B------:R-:W-:Y:S01]  /*7520*/  FMUL R23, R47, R32 ;  /* 0x000000202f177220 */ /* 0x000fe20000400000 */
[----:B------:R-:W-:Y:S01]  /*7530*/  FFMA R20, R49, R75, R20 ;  /* 0x0000004b31147223 */ /* 0x000fe20000000014 */
[----:B------:R-:W-:Y:S01]  /*7540*/  FMUL R24, R47, R33 ;  /* 0x000000212f187220 */ /* 0x000fe20000400000 */
[--C-:B------:R-:W-:Y:S02]  /*7550*/  HADD2.F32 R50, -RZ, R51.reuse.H0_H0 ;  /* 0x20000033ff327230 */ /* 0x100fe40000004100 */
[----:B------:R-:W-:Y:S01]  /*7560*/  FFMA R21, R49, R76, R21 ;  /* 0x0000004c31157223 */ /* 0x000fe20000000015 */
[----:B------:R-:W-:Y:S02]  /*7570*/  HADD2.F32 R51, -RZ, R51.H1_H1 ;  /* 0x30000033ff337230 */ /* 0x000fe40000004100 */
[----:B------:R-:W-:Y:S01]  /*7580*/  FMUL R25, R47, R34 ;  /* 0x000000222f197220 */ /* 0x000fe20000400000 */
[----:B------:R-:W-:Y:S01]  /*7590*/  FFMA R22, R49, R77, R22 ;  /* 0x0000004d31167223 */ /* 0x000fe20000000016 */
[----:B------:R-:W-:Y:S01]  /*75a0*/  FMUL R26, R47, R35 ;  /* 0x000000232f1a7220 */ /* 0x000fe20000400000 */
[----:B------:R-:W-:Y:S01]  /*75b0*/  F2FP.SATFINITE.E4M3.F32.PACK_AB_MERGE_C R7, R10, R7, RZ ;  /* 0x000000070a07723e */ /* 0x000fe200048070ff */
[C---:B------:R-:W-:Y:S01]  /*75c0*/  FFMA R23, R49.reuse, R78, R23 ;  /* 0x0000004e31177223 */ /* 0x040fe20000000017 */
[C---:B------:R-:W-:Y:S01]  /*75d0*/  FFMA R24, R49.reuse, R79, R24 ;  /* 0x0000004f31187223 */ /* 0x040fe20000000018 */
[C---:B------:R-:W-:Y:S01]  /*75e0*/  FFMA R25, R49.reuse, R50, R25 ;  /* 0x0000003231197223 */ /* 0x040fe20000000019 */
[----:B------:R-:W-:Y:S01]  /*75f0*/  FFMA R26, R49, R51, R26 ;  /* 0x00000033311a7223 */ /* 0x000fe2000000001a */
[----:B------:R-:W-:Y:S02]  /*7600*/  F2FP.SATFINITE.E4M3.F32.PACK_AB_MERGE_C R28, R2, R0, R52 ;  /* 0x00000000021c723e */ /* 0x000fe40004807034 */
[----:B------:R-:W-:Y:S02]  /*7610*/  F2FP.SATFINITE.E4M3.F32.PACK_AB_MERGE_C R31, R6, R3, R7 ;  /* 0x00000003061f723e */ /* 0x000fe40004807007 */
[----:B------:R-:W-:Y:S02]  /*7620*/  F2FP.SATFINITE.E4M3.F32.PACK_AB_MERGE_C R13, R14, R13, RZ ;  /* 0x0000000d0e0d723e */ /* 0x000fe400048070ff */
[----:B------:R-:W-:Y:S01]  /*7630*/  F2FP.SATFINITE.E4M3.F32.PACK_AB_MERGE_C R17, R18, R17, RZ ;  /* 0x000000111211723e */ /* 0x000fe200048070ff */
[----:B------:R1:W-:Y:S01]  /*7640*/  STS.128 [R100+UR49+0x5200], R28 ;  /* 0x0052001c64007988 */ /* 0x0003e20008000c31 */
[----:B------:R-:W-:Y:S02]  /*7650*/  F2FP.SATFINITE.E4M3.F32.PACK_AB_MERGE_C R14, R22, R21, RZ ;  /* 0x00000015160e723e */ /* 0x000fe400048070ff */
[----:B------:R-:W-:Y:S02]  /*7660*/  F2FP.SATFINITE.E4M3.F32.PACK_AB_MERGE_C R25, R26, R25, RZ ;  /* 0x000000191a19723e */ /* 0x000fe400048070ff */
[----:B------:R-:W-:Y:S02]  /*7670*/  F2FP.SATFINITE.E4M3.F32.PACK_AB_MERGE_C R12, R12, R11, R13 ;  /* 0x0000000b0c0c723e */ /* 0x000fe4000480700d */
[----:B------:R-:W-:Y:S02]  /*7680*/  F2FP.SATFINITE.E4M3.F32.PACK_AB_MERGE_C R13, R16, R15, R17 ;  /* 0x0000000f100d723e */ /* 0x000fe40004807011 */
        /* <DEDUP_REMOVED lines=13> */
[----:B------:R-:W-:Y:S02]  /*7760*/  UIADD3 UR8, UP0, UPT, UR52, 0x680, URZ ;  /* 0x0000068034087890 */ /* 0x000fe4000ff1e0ff */
[----:B------:R-:W-:Y:S02]  /*7770*/  UIADD3 UR5, UPT, UPT, UR41, 0x40, URZ ;  /* 0x0000004029057890 */ /* 0x000fe4000fffe0ff */
[----:B------:R-:W-:Y:S02]  /*7780*/  UIADD3 UR4, UPT, UPT, UR49, 0x5200, URZ ;  /* 0x0000520031047890 */ /* 0x000fe4000fffe0ff */
[----:B------:R-:W-:Y:S01]  /*7790*/  UIADD3.X UR9, UPT, UPT, URZ, UR53, URZ, UP0, !UPT ;  /* 0x00000035ff097290 */ /* 0x000fe200087fe4ff */
[----:B------:R-:W-:Y:S01]  /*77a0*/  UMOV UR6, UR42 ;  /* 0x0000002a00067c82 */ /* 0x000fe20008000000 */
[----:B------:R-:W-:Y:S07]  /*77b0*/  UMOV UR7, UR36 ;  /* 0x0000002400077c82 */ /* 0x000fee0008000000 */
[----:B------:R2:W-:Y:S01]  /*77c0*/  UTMASTG.3D [UR4], [UR8] ;  /* 0x00000004080073b5 */ /* 0x0005e20008010000 */
[----:B------:R0:W-:Y:S01]  /*77d0*/  UTMACMDFLUSH ;  /* 0x00000000000079b7 */ /* 0x0001e20000000000 */
[----:B--2---:R-:W-:Y:S04]  /*77e0*/  DEPBAR.LE SB0, 0x1 ;  /* 0x000080400000791a */ /* 0x004fe80000000000 */
.L_x_114:
[----:B------:R-:W-:Y:S05]  /*77f0*/  BSYNC.RECONVERGENT B0 ;  /* 0x0000000000007941 */ /* 0x000fea0003800200 */
.L_x_113:
        /* <DEDUP_REMOVED lines=15> */
.L_x_118:
[----:B------:R-:W-:Y:S05]  /*78f0*/  BSYNC B0 ;  /* 0x0000000000007941 */ /* 0x000fea0003800000 */
.L_x_117:
[----:B------:R-:W-:Y:S01]  /*7900*/  ISETP.NE.AND P0, PT, R116, RZ, PT ;  /* 0x000000ff7400720c */ /* 0x000fe20003f05270 */
[----:B------:R-:W-:Y:S11]  /*7910*/  VIADD R105, R105, 0x1 ;  /* 0x0000000169697836 */ /* 0x000ff60000000000 */
[----:B------:R-:W-:Y:S01]  /*7920*/  @!UPT UIADD3 URZ, UPT, UPT, URZ, URZ, URZ ;  /* 0x000000fffffff290 */ /* 0x000fe2000fffe0ff */
[----:B------:R3:W4:Y:S04]  /*7930*/  @P0 LDS.128 R84, [R2+0x210] ;  /* 0x0002100002540984 */ /* 0x0007280000000c00 */
[----:B------:R1:W1:Y:S01]  /*7940*/  @P0 LDS.128 R80, [R3+UR49+0x200] ;  /* 0x0002003103500984 */ /* 0x0002620008000c00 */
        /* <DEDUP_REMOVED lines=14> */
.L_x_116:
[----:B------:R-:W-:Y:S05]  /*7a30*/  BSYNC B1 ;  /* 0x0000000000017941 */ /* 0x000fea0003800000 */
.L_x_115:
[----:B------:R-:W-:Y:S05]  /*7a40*/  VIADD R0, R48, 0x80 ;  /* 0x0000008030007836 */ /* 0x000fea0000000000 */
[----:B------:R-:W-:Y:S04]  /*7a50*/  SHF.R.U32.HI R0, RZ, 0x15, R0 ;  /* 0x00000015ff007819 */ /* 0x000fe80000011600 */
[----:B------:R-:W-:Y:S11]  /*7a60*/  LOP3.LUT P0, RZ, R0, 0x3, R101, 0x48, !PT ;  /* 0x0000000300ff7812 */ /* 0x000ff60007804865 */
[----:B------:R-:W-:Y:S02]  /*7a70*/  @!UPT UIADD3 URZ, UPT, UPT, URZ, URZ, URZ ;  /* 0x000000fffffff290 */ /* 0x000fe4000fffe0ff */
[----:B------:R-:W-:Y:S05]  /*7a80*/  @!P0 BRA `(.L_x_120) ;  /* 0x0000000000408947 */ /* 0x000fea0003800000 */
[----:B------:R-:W2:Y:S01]  /*7a90*/  LDCU.64 UR8, c[0x4][0x78] ;  /* 0x01000f00ff0877ac */ /* 0x000ea20008000a00 */
[----:B------:R-:W-:Y:S01]  /*7aa0*/  MOV R3, 0x0 ;  /* 0x0000000000037802 */ /* 0x000fe20000000f00 */
[----:B-1----:R-:W-:Y:S02]  /*7ab0*/  HFMA2 R12, -RZ, RZ, 0, 5.9604644775390625e-08 ;  /* 0x00000001ff0c7431 */ /* 0x002fe400000001ff */
[----:B------:R-:W-:Y:S02]  /*7ac0*/  IMAD.MOV.U32 R8, RZ, RZ, 0x192 ;  /* 0x00000192ff087424 */ /* 0x000fe400078e00ff */
[----:B------:R-:W-:Y:S01]  /*7ad0*/  IMAD.MOV.U32 R13, RZ, RZ, RZ ;  /* 0x000000ffff0d7224 */ /* 0x000fe200078e00ff */
[----:B------:R-:W1:Y:S01]  /*7ae0*/  LDCU.64 UR6, c[0x4][0x80] ;  /* 0x01001000ff0677ac */ /* 0x000e620008000a00 */
[----:B------:R-:W3:Y:S01]  /*7af0*/  LDC.64 R2, c[0x4][R3] ;  /* 0x0100000003027b82 */ /* 0x000ee20000000a00 */
[----:B------:R-:W4:Y:S01]  /*7b00*/  LDCU.64 UR4, c[0x4][0x18] ;  /* 0x01000300ff0477ac */ /* 0x000f220008000a00 */
[----:B--2---:R-:W-:Y:S01]  /*7b10*/  MOV R5, UR9 ;  /* 0x0000000900057c02 */ /* 0x004fe20008000f00 */
[----:B------:R-:W-:Y:S01]  /*7b20*/  IMAD.U32 R4, RZ, RZ, UR8 ;  /* 0x00000008ff047e24 */ /* 0x000fe2000f8e00ff */
[----:B-1----:R-:W-:Y:S01]  /*7b30*/  MOV R7, UR7 ;  /* 0x0000000700077c02 */ /* 0x002fe20008000f00 */
[----:B------:R-:W-:Y:S01]  /*7b40*/  IMAD.U32 R6, RZ, RZ, UR6 ;  /* 0x00000006ff067e24 */ /* 0x000fe2000f8e00ff */
[----:B----4-:R-:W-:Y:S01]  /*7b50*/  MOV R11, UR5 ;  /* 0x00000005000b7c02 */ /* 0x010fe20008000f00 */
[----:B------:R-:W-:Y:S02]  /*7b60*/  IMAD.U32 R10, RZ, RZ, UR4 ;  /* 0x00000004ff0a7e24 */ /* 0x000fe4000f8e00ff */
[----:B------:R-:W-:Y:S07]  /*7b70*/  LEPC R20, `(.L_x_120) ;  /* 0x000000001014794e */ /* 0x000fee0000000000 */
[----:B---3--:R-:W-:Y:S05]  /*7b80*/  CALL.ABS.NOINC R2 ;  /* 0x0000000002007343 */ /* 0x008fea0003c00000 */
.L_x_120:
        /* <DEDUP_REMOVED lines=148> */
[----:B------:R-:W-:Y:S02]  /*84d0*/  UIADD3 UR8, UP0, UPT, UR52, 0x680, URZ ;  /* 0x0000068034087890 */ /* 0x000fe4000ff1e0ff */
[----:B------:R-:W-:Y:S02]  /*84e0*/  UIADD3 UR5, UPT, UPT, UR41, 0x80, URZ ;  /* 0x0000008029057890 */ /* 0x000fe4000fffe0ff */
[----:B------:R-:W-:Y:S01]  /*84f0*/  MOV R109, UR10 ;  /* 0x0000000a006d7c02 */ /* 0x000fe20008000f00 */
[----:B------:R-:W-:Y:S01]  /*8500*/  UIADD3.X UR9, UPT, UPT, URZ, UR53, URZ, UP0, !UPT ;  /* 0x00000035ff097290 */ /* 0x000fe200087fe4ff */
[----:B------:R-:W-:Y:S02]  /*8510*/  UMOV UR6, UR42 ;  /* 0x0000002a00067c82 */ /* 0x000fe40008000000 */
[----:B------:R-:W-:Y:S01]  /*8520*/  R2UR UR4, R109 ;  /* 0x000000006d0472ca */ /* 0x000fe200000e0000 */
[----:B------:R-:W-:Y:S11]  /*8530*/  UMOV UR7, UR36 ;  /* 0x0000002400077c82 */ /* 0x000ff60008000000 */
[----:B------:R-:W-:Y:S01]  /*8540*/  @!UPT UIADD3 URZ, UPT, UPT, URZ, URZ, URZ ;  /* 0x000000fffffff290 */ /* 0x000fe2000fffe0ff */
[----:B------:R2:W-:Y:S01]  /*8550*/  UTMASTG.3D [UR4], [UR8] ;  /* 0x00000004080073b5 */ /* 0x0005e20008010000 */
[----:B------:R0:W-:Y:S01]  /*8560*/  UTMACMDFLUSH ;  /* 0x00000000000079b7 */ /* 0x0001e20000000000 */
[----:B--2---:R-:W-:Y:S04]  /*8570*/  DEPBAR.LE SB0, 0x1 ;  /* 0x000080400000791a */ /* 0x004fe80000000000 */
.L_x_122:
[----:B------:R-:W-:Y:S05]  /*8580*/  BSYNC.RECONVERGENT B0 ;  /* 0x0000000000007941 */ /* 0x000fea0003800200 */
.L_x_121:
        /* <DEDUP_REMOVED lines=15> */
.L_x_126:
[----:B------:R-:W-:Y:S05]  /*8680*/  BSYNC B0 ;  /* 0x0000000000007941 */ /* 0x000fea0003800000 */
.L_x_125:
        /* <DEDUP_REMOVED lines=19> */
.L_x_124:
[----:B------:R-:W-:Y:S05]  /*87c0*/  BSYNC B1 ;  /* 0x0000000000017941 */ /* 0x000fea0003800000 */
.L_x_123:
        /* <DEDUP_REMOVED lines=21> */
.L_x_128:
[----:B------:R-:W-:Y:S01]  /*8920*/  ISETP.NE.AND P0, PT, R110, RZ, PT ;  /* 0x000000ff6e00720c */ /* 0x000fe20003f05270 */
[----:B------:R-:W-:Y:S05]  /*8930*/  WARPSYNC.ALL ;  /* 0x0000000000007948 */ /* 0x000fea0003800000 */
[----:B------:R-:W-:Y:S01]  /*8940*/  R2UR UR4, R48 ;  /* 0x00000000300472ca */ /* 0x000fe200000e0000 */
[----:B------:R-:W-:Y:S01]  /*8950*/  BSSY.RECONVERGENT B0, `(.L_x_129) ;  /* 0x000009c000007945 */ /* 0x000fe20003800200 */
[-C--:B------:R-:W-:Y:S02]  /*8960*/  F2FP.F16.E4M3.UNPACK_B R2, R80.reuse ;  /* 0x00000050ff02723e */ /* 0x080fe400020006ff */
[----:B------:R-:W-:Y:S02]  /*8970*/  F2FP.F16.E4M3.UNPACK_B R80, R80.H1 ;  /* 0x00000050ff50723e */ /* 0x000fe400030006ff */
[-C--:B------:R-:W-:Y:S01]  /*8980*/  F2FP.F16.E4M3.UNPACK_B R51, R81.reuse ;  /* 0x00000051ff33723e */ /* 0x080fe200020006ff */
[--C-:B------:R-:W-:Y:S01]  /*8990*/  HADD2.F32 R0, -RZ, R2.reuse.H0_H0 ;  /* 0x20000002ff007230 */ /* 0x100fe20000004100 */
[----:B------:R-:W-:Y:S01]  /*89a0*/  F2FP.F16.E4M3.UNPACK_B R81, R81.H1 ;  /* 0x00000051ff51723e */ /* 0x000fe200030006ff */
[----:B------:R-:W-:Y:S01]  /*89b0*/  HADD2.F32 R2, -RZ, R2.H1_H1 ;  /* 0x30000002ff027230 */ /* 0x000fe20000004100 */
[-C--:B------:R-:W-:Y:S01]  /*89c0*/  F2FP.F16.E4M3.UNPACK_B R55, R82.reuse ;  /* 0x00000052ff37723e */ /* 0x080fe200020006ff */
[--C-:B------:R-:W-:Y:S01]  /*89d0*/  HADD2.F32 R3, -RZ, R80.reuse.H0_H0 ;  /* 0x20000050ff037230 */ /* 0x100fe20000004100 */
[----:B------:R-:W-:Y:S01]  /*89e0*/  F2FP.F16.E4M3.UNPACK_B R82, R82.H1 ;  /* 0x00000052ff52723e */ /* 0x000fe200030006ff */
[----:B-1----:R-:W-:Y:S01]  /*89f0*/  LDTM.16dp32bit_t0_t15.x32 R4, tmem[UR4+0xc0] ;  /* 0x0000c004000479ee */ /* 0x002fe20008a80000 */
[----:B------:R-:W1:Y:S01]  /*8a00*/  LDTM.16dp32bit_t16_t31.x32 R4, tmem[UR4+0xe0] ;  /* 0x0000e004000479ee */ /* 0x000e620008aa0000 */
[----:B------:R-:W-:Y:S01]  /*8a10*/  NOP ;  /* 0x0000000000007918 */ /* 0x000fe20000000000 */
[--C-:B------:R-:W-:Y:S01]  /*8a20*/  HADD2.F32 R50, -RZ, R51.reuse.H0_H0 ;  /* 0x20000033ff327230 */ /* 0x100fe20000004100 */
[----:B------:R-:W-:Y:S01]  /*8a30*/  R2UR UR5, R113 ;  /* 0x00000000710572ca */ /* 0x000fe200000e0000 */
[----:B------:R-:W-:Y:S01]  /*8a40*/  HADD2.F32 R51, -RZ, R51.H1_H1 ;  /* 0x30000033ff337230 */ /* 0x000fe20000004100 */
[----:B------:R-:W-:Y:S01]  /*8a50*/  F2FP.F16.E4M3.UNPACK_B R59, R83 ;  /* 0x00000053ff3b723e */ /* 0x000fe200020006ff */
[--C-:B------:R-:W-:Y:S01]  /*8a60*/  HADD2.F32 R54, -RZ, R55.reuse.H0_H0 ;  /* 0x20000037ff367230 */ /* 0x100fe20000004100 */
[----:B------:R-:W-:Y:S01]  /*8a70*/  F2FP.F16.E4M3.UNPACK_B R63, R84 ;  /* 0x00000054ff3f723e */ /* 0x000fe200020006ff */
[----:B------:R-:W-:Y:S01]  /*8a80*/  HADD2.F32 R55, -RZ, R55.H1_H1 ;  /* 0x30000037ff377230 */ /* 0x000fe20000004100 */
[----:B------:R-:W-:Y:S01]  /*8a90*/  F2FP.F16.E4M3.UNPACK_B R67, R85 ;  /* 0x00000055ff43723e */ /* 0x000fe200020006ff */
[--C-:B------:R-:W-:Y:S01]  /*8aa0*/  HADD2.F32 R58, -RZ, R59.reuse.H0_H0 ;  /* 0x2000003bff3a7230 */ /* 0x100fe20000004100 */
[----:B------:R-:W-:Y:S01]  /*8ab0*/  F2FP.F16.E4M3.UNPACK_B R71, R86 ;  /* 0x00000056ff47723e */ /* 0x000fe200020006ff */
[----:B------:R-:W-:Y:S01]  /*8ac0*/  HADD2.F32 R59, -RZ, R59.H1_H1 ;  /* 0x3000003bff3b7230 */ /* 0x000fe20000004100 */
[----:B------:R-:W-:Y:S01]  /*8ad0*/  F2FP.F16.E4M3.UNPACK_B R74, R87 ;  /* 0x00000057ff4a723e */ /* 0x000fe200020006ff */
[--C-:B------:R-:W-:Y:S01]  /*8ae0*/  HADD2.F32 R62, -RZ, R63.reuse.H0_H0 ;  /* 0x2000003fff3e7230 */ /* 0x100fe20000004100 */
[----:B------:R-:W-:Y:S01]  /*8af0*/  F2FP.F16.E4M3.UNPACK_B R83, R83.H1 ;  /* 0x00000053ff53723e */ /* 0x000fe200030006ff */
[----:B------:R-:W-:Y:S01]  /*8b00*/  UIADD3 UR5, UPT, UPT, UR5, 0x130, URZ ;  /* 0x0000013005057890 */ /* 0x000fe2000fffe0ff */
[----:B------:R-:W-:Y:S01]  /*8b10*/  HADD2.F32 R63, -RZ, R63.H1_H1 ;  /* 0x3000003fff3f7230 */ /* 0x000fe20000004100 */
[----:B------:R-:W-:Y:S01]  /*8b20*/  F2FP.F16.E4M3.UNPACK_B R84, R84.H1 ;  /* 0x00000054ff54723e */ /* 0x000fe200030006ff */
[--C-:B------:R-:W-:Y:S01]  /*8b30*/  HADD2.F32 R66, -RZ, R67.reuse.H0_H0 ;  /* 0x20000043ff427230 */ /* 0x100fe20000004100 */
[----:B------:R-:W-:Y:S01]  /*8b40*/  UPRMT UR5, UR37, 0x654, UR5 ;  /* 0x0000065425057896 */ /* 0x000fe20008000005 */
[----:B------:R-:W-:Y:S01]  /*8b50*/  HADD2.F32 R67, -RZ, R67.H1_H1 ;  /* 0x30000043ff437230 */ /* 0x000fe20000004100 */
[----:B------:R-:W-:Y:S01]  /*8b60*/  F2FP.F16.E4M3.UNPACK_B R85, R85.H1 ;  /* 0x00000055ff55723e */ /* 0x000fe200030006ff */
[--C-:B------:R-:W-:Y:S02]  /*8b70*/  HADD2.F32 R70, -RZ, R71.reuse.H0_H0 ;  /* 0x20000047ff467230 */ /* 0x100fe40000004100 */
[C---:B-1----:R-:W-:Y:S01]  /*8b80*/  FMUL R4, R47.reuse, R4 ;  /* 0x000000042f047220 */ /* 0x042fe20000400000 */
[C---:B------:R-:W-:Y:S01]  /*8b90*/  FMUL R5, R47.reuse, R5 ;  /* 0x000000052f057220 */ /* 0x040fe20000400000 */
[C---:B------:R-:W-:Y:S01]  /*8ba0*/  FMUL R8, R47.reuse, R8 ;  /* 0x000000082f087220 */ /* 0x040fe20000400000 */
[----:B------:R-:W-:Y:S01]  /*8bb0*/  FMUL R9, R47, R9 ;  /* 0x000000092f097220 */ /* 0x000fe20000400000 */
[C---:B------:R-:W-:Y:S01]  /*8bc0*/  FFMA R4, R49.reuse, R0, R4 ;  /* 0x0000000031047223 */ /* 0x040fe20000000004 */
[----:B------:R-:W-:Y:S01]  /*8bd0*/  SYNCS.ARRIVE.TRANS64.RED.A1T0 RZ, [UR5], RZ ;  /* 0x000000ffffff79a7 */ /* 0x000fe20008100405 */
        /* <DEDUP_REMOVED lines=8> */
[----:B------:R-:W-:Y:S02]  /*8c60*/  HADD2.F32 R71, -RZ, R71.H1_H1 ;  /* 0x30000047ff477230 */ /* 0x000fe40000004100 */
[C---:B------:R-:W-:Y:S01]  /*8c70*/  FMUL R25, R47.reuse, R30 ;  /* 0x0000001e2f197220 */ /* 0x040fe20000400000 */
[C---:B------:R-:W-:Y:S01]  /*8c80*/  FMUL R30, R47.reuse, R35 ;  /* 0x000000232f1e7220 */ /* 0x040fe20000400000 */
[----:B------:R-:W-:Y:S02]  /*8c90*/  HADD2.F32 R48, -RZ, R80.H1_H1 ;  /* 0x30000050ff307230 */ /* 0x000fe40000004100 */
[C---:B------:R-:W-:Y:S01]  /*8ca0*/  FMUL R6, R47.reuse, R6 ;  /* 0x000000062f067220 */ /* 0x040fe20000400000 */
[C---:B------:R-:W-:Y:S01]  /*8cb0*/  FMUL R7, R47.reuse, R7 ;  /* 0x000000072f077220 */ /* 0x040fe20000400000 */
[--C-:B------:R-:W-:Y:S02]  /*8cc0*/  HADD2.F32 R52, -RZ, R81.reuse.H0_H0 ;  /* 0x20000051ff347230 */ /* 0x100fe40000004100 */
[----:B------:R-:W-:Y:S01]  /*8cd0*/  FMUL R10, R47, R10 ;  /* 0x0000000a2f0a7220 */ /* 0x000fe20000400000 */
[C---:B------:R-:W-:Y:S01]  /*8ce0*/  FFMA R6, R49.reuse, R3, R6 ;  /* 0x0000000331067223 */ /* 0x040fe20000000006 */
[----:B------:R-:W-:Y:S02]  /*8cf0*/  HADD2.F32 R53, -RZ, R81.H1_H1 ;  /* 0x30000051ff357230 */ /* 0x000fe40000004100 */
[C---:B------:R-:W-:Y:S01]  /*8d00*/  FFMA R7, R49.reuse, R48, R7 ;  /* 0x0000003031077223 */ /* 0x040fe20000000007 */
[C---:B------:R-:W-:Y:S01]  /*8d10*/  FFMA R8, R49.reuse, R50, R8 ;  /* 0x0000003231087223 */ /* 0x040fe20000000008 */
[C---:B------:R-:W-:Y:S01]  /*8d20*/  FFMA R9, R49.reuse, R51, R9 ;  /* 0x0000003331097223 */ /* 0x040fe20000000009 */
[----:B------:R-:W-:Y:S01]  /*8d30*/  FFMA R10, R49, R52, R10 ;  /* 0x00000034310a7223 */ /* 0x000fe2000000000a */
[--C-:B------:R-:W-:Y:S01]  /*8d40*/  HADD2.F32 R48, -RZ, R74.reuse.H0_H0 ;  /* 0x2000004aff307230 */ /* 0x100fe20000004100 */
[----:B------:R-:W-:Y:S01]  /*8d50*/  F2FP.SATFINITE.E4M3.F32.PACK_AB_MERGE_C R77, R7, R6, RZ ;  /* 0x00000006074d723e */ /* 0x000fe200048070ff */
[C---:B------:R-:W-:Y:S01]  /*8d60*/  FMUL R7, R47.reuse, R24 ;  /* 0x000000182f077220 */ /* 0x040fe20000400000 */
[C---:B------:R-:W-:Y:S01]  /*8d70*/  FMUL R24, R47.reuse, R29 ;  /* 0x0000001d2f187220 */ /* 0x040fe20000400000 */
[C---:B------:R-:W-:Y:S01]  /*8d80*/  FMUL R29, R47.reuse, R34 ;  /* 0x000000222f1d7220 */ /* 0x040fe20000400000 */
[----:B------:R-:W-:Y:S02]  /*8d90*/  HADD2.F32 R74, -RZ, R74.H1_H1 ;  /* 0x3000004aff4a7230 */ /* 0x000fe40000004100 */
[C---:B------:R-:W-:Y:S01]  /*8da0*/  FMUL R11, R47.reuse, R11 ;  /* 0x0000000b2f0b7220 */ /* 0x040fe20000400000 */
[--C-:B------:R-:W-:Y:S02]  /*8db0*/  HADD2.F32 R56, -RZ, R82.reuse.H0_H0 ;  /* 0x20000052ff387230 */ /* 0x100fe40000004100 */
[----:B------:R-:W-:Y:S01]  /*8dc0*/  FMUL R14, R47, R14 ;  /* 0x0000000e2f0e7220 */ /* 0x000fe20000400000 */
[----:B------:R-:W-:Y:S02]  /*8dd0*/  HADD2.F32 R57, -RZ, R82.H1_H1 ;  /* 0x30000052ff397230 */ /* 0x000fe40000004100 */
[C---:B------:R-:W-:Y:S01]  /*8de0*/  FFMA R11, R49.reuse, R53, R11 ;  /* 0x00000035310b7223 */ /* 0x040fe2000000000b */
[----:B------:R-:W-:Y:S01]  /*8df0*/  F2FP.F16.E4M3.UNPACK_B R86, R86.H1 ;  /* 0x00000056ff56723e */ /* 0x000fe200030006ff */
[C---:B------:R-:W-:Y:S01]  /*8e00*/  FFMA R12, R49.reuse, R54, R12 ;  /* 0x00000036310c7223 */ /* 0x040fe2000000000c */
[C---:B------:R-:W-:Y:S01]  /*8e10*/  FFMA R13, R49.reuse, R55, R13 ;  /* 0x00000037310d7223 */ /* 0x040fe2000000000d */
[----:B------:R-:W-:Y:S01]  /*8e20*/  F2FP.F16.E4M3.UNPACK_B R87, R87.H1 ;  /* 0x00000057ff57723e */ /* 0x000fe200030006ff */
[----:B------:R-:W-:Y:S01]  /*8e30*/  FFMA R14, R49, R56, R14 ;  /* 0x00000038310e7223 */ /* 0x000fe2000000000e */
[----:B------:R-:W-:Y:S01]  /*8e40*/  F2FP.SATFINITE.E4M3.F32.PACK_AB_MERGE_C R10, R11, R10, RZ ;  /* 0x0000000a0b0a723e */ /* 0x000fe200048070ff */
[C---:B------:R-:W-:Y:S01]  /*8e50*/  FMUL R15, R47.reuse, R15 ;  /* 0x0000000f2f0f7220 */ /* 0x040fe20000400000 */
[--C-:B------:R-:W-:Y:S02]  /*8e60*/  HADD2.F32 R60, -RZ, R83.reuse.H0_H0 ;  /* 0x20000053ff3c7230 */ /* 0x100fe40000004100 */
[----:B------:R-:W-:Y:S01]  /*8e70*/  FMUL R18, R47, R18 ;  /* 0x000000122f127220 */ /* 0x000fe20000400000 */
[----:B------:R-:W-:Y:S02]  /*8e80*/  HADD2.F32 R61, -RZ, R83.H1_H1 ;  /* 0x30000053ff3d7230 */ /* 0x000fe40000004100 */
[----:B------:R-:W-:Y:S01]  /*8e90*/  FFMA R15, R49, R57, R15 ;  /* 0x00000039310f7223 */ /* 0x000fe2000000000f */
[----:B------:R-:W-:Y:S01]  /*8ea0*/  IADD3 R45, PT, PT, R45, 0x1, RZ ;  /* 0x000000012d2d7810 */ /* 0x000fe20007ffe0ff */
[C---:B------:R-:W-:Y:S01]  /*8eb0*/  FFMA R16, R49.reuse, R58, R16 ;  /* 0x0000003a31107223 */ /* 0x040fe20000000010 */
        /* <DEDUP_REMOVED lines=8> */
[C---:B------:R-:W-:Y:S01]  /*8f40*/  FFMA R0, R49.reuse, R62, R0 ;  /* 0x0000003e31007223 */ /* 0x040fe20000000000 */
[C---:B------:R-:W-:Y:S01]  /*8f50*/  FFMA R2, R49.reuse, R63, R2 ;  /* 0x0000003f31027223 */ /* 0x040fe20000000002 */
[--C-:B------:R-:W-:Y:S02]  /*8f60*/  HADD2.F32 R68, -RZ, R85.reuse.H0_H0 ;  /* 0x20000055ff447230 */ /* 0x100fe40000004100 */
[----:B------:R-:W-:Y:S01]  /*8f70*/  FFMA R3, R49, R64, R3 ;  /* 0x0000004031037223 */ /* 0x000fe20000000003 */
[----:B------:R-:W-:Y:S02]  /*8f80*/  HADD2.F32 R69, -RZ, R85.H1_H1 ;  /* 0x30000055ff457230 */ /* 0x000fe40000004100 */
[C---:B------:R-:W-:Y:S01]  /*8f90*/  FMUL R21, R47.reuse, R26 ;  /* 0x0000001a2f157220 */ /* 0x040fe20000400000 */
[----:B------:R-:W-:Y:S01]  /*8fa0*/  FMUL R22, R47, R27 ;  /* 0x0000001b2f167220 */ /* 0x000fe20000400000 */
[C---:B------:R-:W-:Y:S01]  /*8fb0*/  FFMA R6, R49.reuse, R65, R6 ;  /* 0x0000004131067223 */ /* 0x040fe20000000006 */
[----:B------:R-:W-:Y:S01]  /*8fc0*/  FFMA R7, R49, R66, R7 ;  /* 0x0000004231077223 */ /* 0x000fe20000000007 */
[----:B------:R-:W-:Y:S01]  /*8fd0*/  FMUL R23, R47, R28 ;  /* 0x0000001c2f177220 */ /* 0x000fe20000400000 */
[C---:B------:R-:W-:Y:S01]  /*8fe0*/  FFMA R20, R49.reuse, R67, R20 ;  /* 0x0000004331147223 */ /* 0x040fe20000000014 */
[--C-:B------:R-:W-:Y:S02]  /*8ff0*/  HADD2.F32 R72, -RZ, R86.reuse.H0_H0 ;  /* 0x20000056ff487230 */ /* 0x100fe40000004100 */
[C---:B------:R-:W-:Y:S01]  /*9000*/  FFMA R21, R49.reuse, R68, R21 ;  /* 0x0000004431157223 */ /* 0x040fe20000000015 */
[----:B------:R-:W-:Y:S02]  /*9010*/  HADD2.F32 R73, -RZ, R86.H1_H1 ;  /* 0x30000056ff497230 */ /* 0x000fe40000004100 */
[----:B------:R-:W-:Y:S01]  /*9020*/  FFMA R22, R49, R69, R22 ;  /* 0x0000004531167223 */ /* 0x000fe20000000016 */
[C---:B------:R-:W-:Y:S01]  /*9030*/  FMUL R26, R47.reuse, R31 ;  /* 0x0000001f2f1a7220 */ /* 0x040fe20000400000 */
[----:B------:R-:W-:Y:S01]  /*9040*/  FMUL R27, R47, R32 ;  /* 0x000000202f1b7220 */ /* 0x000fe20000400000 */
[----:B------:R-:W-:Y:S01]  /*9050*/  FFMA R23, R49, R70, R23 ;  /* 0x0000004631177223 */ /* 0x000fe20000000017 */
[----:B------:R-:W-:Y:S01]  /*9060*/  FMUL R28, R47, R33 ;  /* 0x000000212f1c7220 */ /* 0x000fe20000400000 */
[C---:B------:R-:W-:Y:S01]  /*9070*/  FFMA R24, R49.reuse, R71, R24 ;  /* 0x0000004731187223 */ /* 0x040fe20000000018 */
[--C-:B------:R-:W-:Y:S02]  /*9080*/  HADD2.F32 R75, -RZ, R87.reuse.H0_H0 ;  /* 0x20000057ff4b7230 */ /* 0x100fe40000004100 */
[C---:B------:R-:W-:Y:S01]  /*9090*/  FFMA R25, R49.reuse, R72, R25 ;  /* 0x0000004831197223 */ /* 0x040fe20000000019 */
[----:B------:R-:W-:Y:S02]  /*90a0*/  HADD2.F32 R76, -RZ, R87.H1_H1 ;  /* 0x30000057ff4c7230 */ /* 0x000fe40000004100 */
[----:B------:R-:W-:Y:S01]  /*90b0*/  FFMA R26, R49, R73, R26 ;  /* 0x00000049311a7223 */ /* 0x000fe2000000001a */
[----:B------:R-:W-:Y:S01]  /*90c0*/  F2FP.SATFINITE.E4M3.F32.PACK_AB_MERGE_C R14, R15, R14, RZ ;  /* 0x0000000e0f0e723e */ /* 0x000fe200048070ff */
[----:B------:R-:W-:Y:S01]  /*90d0*/  FFMA R27, R49, R48, R27 ;  /* 0x00000030311b7223 */ /* 0x000fe2000000001b */
[----:B------:R-:W-:Y:S01]  /*90e0*/  F2FP.SATFINITE.E4M3.F32.PACK_AB_MERGE_C R18, R19, R18, RZ ;  /* 0x000000121312723e */ /* 0x000fe200048070ff */
[C---:B------:R-:W-:Y:S01]  /*90f0*/  FFMA R28, R49.reuse, R74, R28 ;  /* 0x0000004a311c7223 */ /* 0x040fe2000000001c */
[C---:B------:R-:W-:Y:S01]  /*9100*/  FFMA R29, R49.reuse, R75, R29 ;  /* 0x0000004b311d7223 */ /* 0x040fe2000000001d */
[----:B------:R-:W-:Y:S01]  /*9110*/  FFMA R30, R49, R76, R30 ;  /* 0x0000004c311e7223 */ /* 0x000fe2000000001e */
[----:B------:R-:W-:Y:S02]  /*9120*/  F2FP.SATFINITE.E4M3.F32.PACK_AB_MERGE_C R32, R5, R4, R77 ;  /* 0x000000040520723e */ /* 0x000fe4000480704d */
[----:B------:R-:W-:Y:S02]  /*9130*/  F2FP.SATFINITE.E4M3.F32.PACK_AB_MERGE_C R33, R9, R8, R10 ;  /* 0x000000080921723e */ /* 0x000fe4000480700a */
        /* <DEDUP_REMOVED lines=10> */
[----:B------:R-:W-:Y:S05]  /*91e0*/  F2FP.SATFINITE.E4M3.F32.PACK_AB_MERGE_C R7, R28, R27, R29 ;  /* 0x0000001b1c07723e */ /* 0x000fea000480701d */
        /* <DEDUP_REMOVED lines=18> */
.L_x_130:
[----:B------:R-:W-:Y:S05]  /*9310*/  BSYNC.RECONVERGENT B0 ;  /* 0x0000000000007941 */ /* 0x000fea0003800200 */
.L_x_129:
[----:B------:R-:W-:Y:S01]  /*9320*/  BAR.SYNC.DEFER_BLOCKING 0x1, 0x80 ;  /* 0x0042000000007b1d */ /* 0x000fe20000010000 */
[----:B------:R-:W-:Y:S01]  /*9330*/  ISETP.NE.AND P2, PT, R111, RZ, PT ;  /* 0x000000ff6f00720c */ /* 0x000fe20003f45270 */
[----:B------:R-:W-:Y:S01]  /*9340*/  IMAD.IADD R14, R43, 0x1, R94 ;  /* 0x000000012b0e7824 */ /* 0x000fe200078e025e */
[----:B------:R-:W-:Y:S01]  /*9350*/  ISETP.NE.AND P0, PT, R112, 0x2, PT ;  /* 0x000000027000780c */ /* 0x000fe20003f05270 */
[----:B------:R-:W-:Y:S01]  /*9360*/  IMAD.IADD R15, R44, 0x1, R95 ;  /* 0x000000012c0f7824 */ /* 0x000fe200078e025f */
[----:B------:R-:W-:Y:S02]  /*9370*/  ISETP.NE.AND P1, PT, R45, 0x4, PT ;  /* 0x000000042d00780c */ /* 0x000fe40003f25270 */
[----:B------:R-:W-:Y:S02]  /*9380*/  SEL R2, RZ, 0x1, P0 ;  /* 0x00000001ff027807 */ /* 0x000fe40000000000 */
[----:B------:R-:W-:Y:S02]  /*9390*/  SEL R0, RZ, 0x1, P1 ;  /* 0x00000001ff007807 */ /* 0x000fe40000800000 */
[----:B------:R-:W-:Y:S02]  /*93a0*/  LOP3.LUT R106, R106, R2, RZ, 0x3c, !PT ;  /* 0x000000026a6a7212 */ /* 0x000fe400078e3cff */
[----:B------:R-:W-:Y:S02]  /*93b0*/  LOP3.LUT R107, R107, R0, RZ, 0x3c, !PT ;  /* 0x000000006b6b7212 */ /* 0x000fe400078e3cff */
[----:B------:R-:W-:Y:S02]  /*93c0*/  @P2 R2UR UR36, R103 ;  /* 0x00000000672422ca */ /* 0x000fe400000e0000 */
[----:B------:R-:W-:Y:S02]  /*93d0*/  SEL R112, R112, RZ, P0 ;  /* 0x000000ff70707207 */ /* 0x000fe40000000000 */
[----:B------:R-:W-:Y:S01]  /*93e0*/  SEL R45, R45, RZ, P1 ;  /* 0x000000ff2d2d7207 */ /* 0x000fe20000800000 */
[----:B------:R-:W-:Y:S10]  /*93f0*/  @P2 BRA `(.L_x_131) ;  /* 0xffffffbc00382947 */ /* 0x000ff4000383ffff */
[----:B------:R-:W-:Y:S05]  /*9400*/  EXIT ;  /* 0x000000000000794d */ /* 0x000fea0003800000 */
.L_x_20:
[----:B--2---:R2:W1:Y:S02]  /*9410*/  SYNCS.PHASECHK.TRANS64.TRYWAIT P0, [R2+URZ+0x160], R3 ;  /* 0x00016003020075a7 */ /* 0x00446400080011ff */
[----:B-1----:R-:W-:Y:S05]  /*9420*/  @!P0 NANOSLEEP.SYNCS 0x989680 ;  /* 0x009896800000895d */ /* 0x002fea0003900000 */
[----:B------:R-:W1:Y:S02]  /*9430*/  @!P0 SYNCS.PHASECHK.TRANS64 P0, [R2+URZ+0x160], R3 ;  /* 0x00016003020085a7 */ /* 0x000e6400080010ff */
[----:B-1----:R-:W-:Y:S05]  /*9440*/  @!P0 BRA `(.L_x_20) ;  /* 0xfffffffc00f08947 */ /* 0x002fea000383ffff */
[----:B------:R-:W-:Y:S05]  /*9450*/  BRA `(.L_x_132) ;  /* 0xffffff80009c7947 */ /* 0x000fea000383ffff */
.L_x_23:
[----:B-1----:R-:W-:-:S07]  /*9460*/  MOV R2, UR33 ;  /* 0x0000002100027c02 */ /* 0x002fce0008000f00 */
.L_x_133:
[----:B-1----:R1:W2:Y:S02]  /*9470*/  SYNCS.PHASECHK.TRANS64.TRYWAIT P0, [R2+URZ+0x50], R4 ;  /* 0x00005004020075a7 */ /* 0x0022a400080011ff */
[----:B--2---:R-:W-:Y:S05]  /*9480*/  @!P0 NANOSLEEP.SYNCS 0x989680 ;  /* 0x009896800000895d */ /* 0x004fea0003900000 */
[----:B------:R-:W2:Y:S02]  /*9490*/  @!P0 SYNCS.PHASECHK.TRANS64 P0, [R2+URZ+0x50], R4 ;  /* 0x00005004020085a7 */ /* 0x000ea400080010ff */
[----:B--2---:R-:W-:Y:S05]  /*94a0*/  @!P0 BRA `(.L_x_133) ;  /* 0xfffffffc00f08947 */ /* 0x004fea000383ffff */
[----:B------:R-:W-:Y:S05]  /*94b0*/  BRA `(.L_x_22) ;  /* 0xffffff8000f07947 */ /* 0x000fea000383ffff */
.L_x_29:
[----:B-1----:R-:W-:-:S07]  /*94c0*/  MOV R2, UR25 ;  /* 0x0000001900027c02 */ /* 0x002fce0008000f00 */
.L_x_134:
[----:B-1----:R1:W2:Y:S02]  /*94d0*/  SYNCS.PHASECHK.TRANS64.TRYWAIT P0, [R2+URZ+0x50], R4 ;  /* 0x00005004020075a7 */ /* 0x0022a400080011ff */
[----:B--2---:R-:W-:Y:S05]  /*94e0*/  @!P0 NANOSLEEP.SYNCS 0x989680 ;  /* 0x009896800000895d */ /* 0x004fea0003900000 */
[----:B------:R-:W2:Y:S02]  /*94f0*/  @!P0 SYNCS.PHASECHK.TRANS64 P0, [R2+URZ+0x50], R4 ;  /* 0x00005004020085a7 */ /* 0x000ea400080010ff */
[----:B--2---:R-:W-:Y:S05]  /*9500*/  @!P0 BRA `(.L_x_134) ;  /* 0xfffffffc00f08947 */ /* 0x004fea000383ffff */
[----:B------:R-:W-:Y:S05]  /*9510*/  BRA `(.L_x_28) ;  /* 0xffffff8400b07947 */ /* 0x000fea000383ffff */
.L_x_33:
[----:B-1----:R1:W2:Y:S02]  /*9520*/  SYNCS.PHASECHK.TRANS64.TRYWAIT P0, [R2+URZ+0xf0], R3 ;  /* 0x0000f003020075a7 */ /* 0x0022a400080011ff */
[----:B--2---:R-:W-:Y:S05]  /*9530*/  @!P0 NANOSLEEP.SYNCS 0x989680 ;  /* 0x009896800000895d */ /* 0x004fea0003900000 */
[----:B------:R-:W2:Y:S02]  /*9540*/  @!P0 SYNCS.PHASECHK.TRANS64 P0, [R2+URZ+0xf0], R3 ;  /* 0x0000f003020085a7 */ /* 0x000ea400080010ff */
[----:B--2---:R-:W-:Y:S05]  /*9550*/  @!P0 BRA `(.L_x_33) ;  /* 0xfffffffc00f08947 */ /* 0x004fea000383ffff */
[----:B------:R-:W-:Y:S05]  /*9560*/  BRA `(.L_x_135) ;  /* 0xffffff8800547947 */ /* 0x000fea000383ffff */
.L_x_37:
[----:B----4-:R-:W-:-:S07]  /*9570*/  MOV R0, UR5 ;  /* 0x0000000500007c02 */ /* 0x010fce0008000f00 */
.L_x_136:
[----:B-1----:R1:W2:Y:S02]  /*9580*/  SYNCS.PHASECHK.TRANS64.TRYWAIT P0, [R0+URZ], R2 ;  /* 0x00000002000075a7 */ /* 0x0022a400080011ff */
[----:B--2---:R-:W-:Y:S05]  /*9590*/  @!P0 NANOSLEEP.SYNCS 0x989680 ;  /* 0x009896800000895d */ /* 0x004fea0003900000 */
[----:B------:R-:W2:Y:S02]  /*95a0*/  @!P0 SYNCS.PHASECHK.TRANS64 P0, [R0+URZ], R2 ;  /* 0x00000002000085a7 */ /* 0x000ea400080010ff */
[----:B--2---:R-:W-:Y:S05]  /*95b0*/  @!P0 BRA `(.L_x_136) ;  /* 0xfffffffc00f08947 */ /* 0x004fea000383ffff */
[----:B------:R-:W-:Y:S05]  /*95c0*/  BRA `(.L_x_137) ;  /* 0xffffff8c00c47947 */ /* 0x000fea000383ffff */
.L_x_38:
[----:B----4-:R-:W-:-:S07]  /*95d0*/  MOV R0, UR5 ;  /* 0x0000000500007c02 */ /* 0x010fce0008000f00 */
.L_x_138:
[----:B-1----:R1:W2:Y:S02]  /*95e0*/  SYNCS.PHASECHK.TRANS64.TRYWAIT P0, [R0+URZ], R3 ;  /* 0x00000003000075a7 */ /* 0x0022a400080011ff */
[----:B--2---:R-:W-:Y:S05]  /*95f0*/  @!P0 NANOSLEEP.SYNCS 0x989680 ;  /* 0x009896800000895d */ /* 0x004fea0003900000 */
[----:B------:R-:W2:Y:S02]  /*9600*/  @!P0 SYNCS.PHASECHK.TRANS64 P0, [R0+URZ], R3 ;  /* 0x00000003000085a7 */ /* 0x000ea400080010ff */
[----:B--2---:R-:W-:Y:S05]  /*9610*/  @!P0 BRA `(.L_x_138) ;  /* 0xfffffffc00f08947 */ /* 0x004fea000383ffff */
[----:B------:R-:W-:Y:S05]  /*9620*/  BRA `(.L_x_139) ;  /* 0xffffff8c00d07947 */ /* 0x000fea000383ffff */
.L_x_39:
[----:B----4-:R-:W-:-:S07]  /*9630*/  MOV R0, UR5 ;  /* 0x0000000500007c02 */ /* 0x010fce0008000f00 */
.L_x_140:
[----:B-1----:R1:W2:Y:S02]  /*9640*/  SYNCS.PHASECHK.TRANS64.TRYWAIT P0, [R0+URZ], R3 ;  /* 0x00000003000075a7 */ /* 0x0022a400080011ff */
[----:B--2---:R-:W-:Y:S05]  /*9650*/  @!P0 NANOSLEEP.SYNCS 0x989680 ;  /* 0x009896800000895d */ /* 0x004fea0003900000 */
[----:B------:R-:W2:Y:S02]  /*9660*/  @!P0 SYNCS.PHASECHK.TRANS64 P0, [R0+URZ], R3 ;  /* 0x00000003000085a7 */ /* 0x000ea400080010ff */
[----:B--2---:R-:W-:Y:S05]  /*9670*/  @!P0 BRA `(.L_x_140) ;  /* 0xfffffffc00f08947 */ /* 0x004fea000383ffff */
[----:B------:R-:W-:Y:S05]  /*9680*/  BRA `(.L_x_141) ;  /* 0xffffff8c00dc7947 */ /* 0x000fea000383ffff */
.L_x_40:
[----:B----4-:R-:W-:-:S07]  /*9690*/  MOV R0, UR5 ;  /* 0x0000000500007c02 */ /* 0x010fce0008000f00 */
.L_x_142:
[----:B-1----:R1:W2:Y:S02]  /*96a0*/  SYNCS.PHASECHK.TRANS64.TRYWAIT P0, [R0+URZ], R3 ;  /* 0x00000003000075a7 */ /* 0x0022a400080011ff */
[----:B--2---:R-:W-:Y:S05]  /*96b0*/  @!P0 NANOSLEEP.SYNCS 0x989680 ;  /* 0x009896800000895d */ /* 0x004fea0003900000 */
[----:B------:R-:W2:Y:S02]  /*96c0*/  @!P0 SYNCS.PHASECHK.TRANS64 P0, [R0+URZ], R3 ;  /* 0x00000003000085a7 */ /* 0x000ea400080010ff */
[----:B--2---:R-:W-:Y:S05]  /*96d0*/  @!P0 BRA `(.L_x_142) ;  /* 0xfffffffc00f08947 */ /* 0x004fea000383ffff */
[----:B------:R-:W-:Y:S05]  /*96e0*/  BRA `(.L_x_143) ;  /* 0xffffff8c00e87947 */ /* 0x000fea000383ffff */
.L_x_41:
[----:B----4-:R-:W-:-:S07]  /*96f0*/  MOV R0, UR5 ;  /* 0x0000000500007c02 */ /* 0x010fce0008000f00 */
.L_x_144:
[----:B-1----:R1:W2:Y:S02]  /*9700*/  SYNCS.PHASECHK.TRANS64.TRYWAIT P0, [R0+URZ], R3 ;  /* 0x00000003000075a7 */ /* 0x0022a400080011ff */
[----:B--2---:R-:W-:Y:S05]  /*9710*/  @!P0 NANOSLEEP.SYNCS 0x989680 ;  /* 0x009896800000895d */ /* 0x004fea0003900000 */
[----:B------:R-:W2:Y:S02]  /*9720*/  @!P0 SYNCS.PHASECHK.TRANS64 P0, [R0+URZ], R3 ;  /* 0x00000003000085a7 */ /* 0x000ea400080010ff */
[----:B--2---:R-:W-:Y:S05]  /*9730*/  @!P0 BRA `(.L_x_144) ;  /* 0xfffffffc00f08947 */ /* 0x004fea000383ffff */
[----:B------:R-:W-:Y:S05]  /*9740*/  BRA `(.L_x_145) ;  /* 0xffffff8c00f47947 */ /* 0x000fea000383ffff */
.L_x_42:
[----:B----4-:R-:W-:-:S07]  /*9750*/  MOV R0, UR5 ;  /* 0x0000000500007c02 */ /* 0x010fce0008000f00 */
.L_x_146:
[----:B-1----:R1:W2:Y:S02]  /*9760*/  SYNCS.PHASECHK.TRANS64.TRYWAIT P0, [R0+URZ], R3 ;  /* 0x00000003000075a7 */ /* 0x0022a400080011ff */
[----:B--2---:R-:W-:Y:S05]  /*9770*/  @!P0 NANOSLEEP.SYNCS 0x989680 ;  /* 0x009896800000895d */ /* 0x004fea0003900000 */
[----:B------:R-:W2:Y:S02]  /*9780*/  @!P0 SYNCS.PHASECHK.TRANS64 P0, [R0+URZ], R3 ;  /* 0x00000003000085a7 */ /* 0x000ea400080010ff */
[----:B--2---:R-:W-:Y:S05]  /*9790*/  @!P0 BRA `(.L_x_146) ;  /* 0xfffffffc00f08947 */ /* 0x004fea000383ffff */
[----:B------:R-:W-:Y:S05]  /*97a0*/  BRA `(.L_x_147) ;  /* 0xffffff9000007947 */ /* 0x000fea000383ffff */
.L_x_43:
[----:B----4-:R-:W-:-:S07]  /*97b0*/  MOV R0, UR5 ;  /* 0x0000000500007c02 */ /* 0x010fce0008000f00 */
.L_x_148:
[----:B-1----:R1:W2:Y:S02]  /*97c0*/  SYNCS.PHASECHK.TRANS64.TRYWAIT P0, [R0+URZ], R3 ;  /* 0x00000003000075a7 */ /* 0x0022a400080011ff */
[----:B--2---:R-:W-:Y:S05]  /*97d0*/  @!P0 NANOSLEEP.SYNCS 0x989680 ;  /* 0x009896800000895d */ /* 0x004fea0003900000 */
[----:B------:R-:W2:Y:S02]  /*97e0*/  @!P0 SYNCS.PHASECHK.TRANS64 P0, [R0+URZ], R3 ;  /* 0x00000003000085a7 */ /* 0x000ea400080010ff */
[----:B--2---:R-:W-:Y:S05]  /*97f0*/  @!P0 BRA `(.L_x_148) ;  /* 0xfffffffc00f08947 */ /* 0x004fea000383ffff */
[----:B------:R-:W-:Y:S05]  /*9800*/  BRA `(.L_x_149) ;  /* 0xffffff90000c7947 */ /* 0x000fea000383ffff */
.L_x_44:
[----:B----4-:R-:W-:-:S07]  /*9810*/  MOV R0, UR5 ;  /* 0x0000000500007c02 */ /* 0x010fce0008000f00 */
.L_x_150:
[----:B-1----:R1:W2:Y:S02]  /*9820*/  SYNCS.PHASECHK.TRANS64.TRYWAIT P0, [R0+URZ], R3 ;  /* 0x00000003000075a7 */ /* 0x0022a400080011ff */
[----:B--2---:R-:W-:Y:S05]  /*9830*/  @!P0 NANOSLEEP.SYNCS 0x989680 ;  /* 0x009896800000895d */ /* 0x004fea0003900000 */
[----:B------:R-:W2:Y:S02]  /*9840*/  @!P0 SYNCS.PHASECHK.TRANS64 P0, [R0+URZ], R3 ;  /* 0x00000003000085a7 */ /* 0x000ea400080010ff */
[----:B--2---:R-:W-:Y:S05]  /*9850*/  @!P0 BRA `(.L_x_150) ;  /* 0xfffffffc00f08947 */ /* 0x004fea000383ffff */
[----:B------:R-:W-:Y:S05]  /*9860*/  BRA `(.L_x_151) ;  /* 0xffffff9000187947 */ /* 0x000fea000383ffff */
.L_x_45:
[----:B----4-:R-:W-:-:S07]  /*9870*/  MOV R0, UR5 ;  /* 0x0000000500007c02 */ /* 0x010fce0008000f00 */
.L_x_152:
[----:B-1----:R1:W2:Y:S02]  /*9880*/  SYNCS.PHASECHK.TRANS64.TRYWAIT P0, [R0+URZ], R3 ;  /* 0x00000003000075a7 */ /* 0x0022a400080011ff */
[----:B--2---:R-:W-:Y:S05]  /*9890*/  @!P0 NANOSLEEP.SYNCS 0x989680 ;  /* 0x009896800000895d */ /* 0x004fea0003900000 */
[----:B------:R-:W2:Y:S02]  /*98a0*/  @!P0 SYNCS.PHASECHK.TRANS64 P0, [R0+URZ], R3 ;  /* 0x00000003000085a7 */ /* 0x000ea400080010ff */
[----:B--2---:R-:W-:Y:S05]  /*98b0*/  @!P0 BRA `(.L_x_152) ;  /* 0xfffffffc00f08947 */ /* 0x004fea000383ffff */
[----:B------:R-:W-:Y:S05]  /*98c0*/  BRA `(.L_x_153) ;  /* 0xffffff9000247947 */ /* 0x000fea000383ffff */
.L_x_48:
[----:B-1----:R1:W2:Y:S02]  /*98d0*/  SYNCS.PHASECHK.TRANS64.TRYWAIT P0, [R0+URZ+0x150], R4 ;  /* 0x00015004000075a7 */ /* 0x0022a400080011ff */
[----:B--2---:R-:W-:Y:S05]  /*98e0*/  @!P0 NANOSLEEP.SYNCS 0x989680 ;  /* 0x009896800000895d */ /* 0x004fea0003900000 */
[----:B------:R-:W2:Y:S02]  /*98f0*/  @!P0 SYNCS.PHASECHK.TRANS64 P0, [R0+URZ+0x150], R4 ;  /* 0x00015004000085a7 */ /* 0x000ea400080010ff */
[----:B--2---:R-:W-:Y:S05]  /*9900*/  @!P0 BRA `(.L_x_48) ;  /* 0xfffffffc00f08947 */ /* 0x004fea000383ffff */
[----:B------:R-:W-:Y:S05]  /*9910*/  BRA `(.L_x_154) ;  /* 0xffffff9000807947 */ /* 0x000fea000383ffff */
.L_x_49:
[----:B------:R-:W-:-:S07]  /*9920*/  MOV R0, UR5 ;  /* 0x0000000500007c02 */ /* 0x000fce0008000f00 */
.L_x_155:
[----:B-1----:R1:W2:Y:S02]  /*9930*/  SYNCS.PHASECHK.TRANS64.TRYWAIT P0, [R0+URZ+0x100], R5 ;  /* 0x00010005000075a7 */ /* 0x0022a400080011ff */
[----:B--2---:R-:W-:Y:S05]  /*9940*/  @!P0 NANOSLEEP.SYNCS 0x989680 ;  /* 0x009896800000895d */ /* 0x004fea0003900000 */
[----:B------:R-:W2:Y:S02]  /*9950*/  @!P0 SYNCS.PHASECHK.TRANS64 P0, [R0+URZ+0x100], R5 ;  /* 0x00010005000085a7 */ /* 0x000ea400080010ff */
[----:B--2---:R-:W-:Y:S05]  /*9960*/  @!P0 BRA `(.L_x_155) ;  /* 0xfffffffc00f08947 */ /* 0x004fea000383ffff */
[----:B------:R-:W-:Y:S05]  /*9970*/  BRA `(.L_x_156) ;  /* 0xffffff9000907947 */ /* 0x000fea000383ffff */
.L_x_50:
[----:B-1----:R1:W2:Y:S02]  /*9980*/  SYNCS.PHASECHK.TRANS64.TRYWAIT P1, [R0+URZ+0xf0], R4 ;  /* 0x0000f004000075a7 */ /* 0x0022a400080211ff */
[----:B--2---:R-:W-:Y:S05]  /*9990*/  @!P1 NANOSLEEP.SYNCS 0x989680 ;  /* 0x009896800000995d */ /* 0x004fea0003900000 */
[----:B------:R-:W2:Y:S02]  /*99a0*/  @!P1 SYNCS.PHASECHK.TRANS64 P1, [R0+URZ+0xf0], R4 ;  /* 0x0000f004000095a7 */ /* 0x000ea400080210ff */
[----:B--2---:R-:W-:Y:S05]  /*99b0*/  @!P1 BRA `(.L_x_50) ;  /* 0xfffffffc00f09947 */ /* 0x004fea000383ffff */
[----:B------:R-:W-:Y:S05]  /*99c0*/  BRA `(.L_x_157) ;  /* 0xffffff9000c07947 */ /* 0x000fea000383ffff */
.L_x_53:
[----:B------:R-:W-:-:S07]  /*99d0*/  MOV R0, UR5 ;  /* 0x0000000500007c02 */ /* 0x000fce0008000f00 */
.L_x_158:
[----:B-1----:R1:W2:Y:S02]  /*99e0*/  SYNCS.PHASECHK.TRANS64.TRYWAIT P0, [R0+URZ+0x100], R2 ;  /* 0x00010002000075a7 */ /* 0x0022a400080011ff */
[----:B--2---:R-:W-:Y:S05]  /*99f0*/  @!P0 NANOSLEEP.SYNCS 0x989680 ;  /* 0x009896800000895d */ /* 0x004fea0003900000 */
[----:B------:R-:W2:Y:S02]  /*9a00*/  @!P0 SYNCS.PHASECHK.TRANS64 P0, [R0+URZ+0x100], R2 ;  /* 0x00010002000085a7 */ /* 0x000ea400080010ff */
[----:B--2---:R-:W-:Y:S05]  /*9a10*/  @!P0 BRA `(.L_x_158) ;  /* 0xfffffffc00f08947 */ /* 0x004fea000383ffff */
[----:B------:R-:W-:Y:S05]  /*9a20*/  BRA `(.L_x_52) ;  /* 0xffffff9400147947 */ /* 0x000fea000383ffff */
.L_x_60:
[----:B-1----:R1:W2:Y:S02]  /*9a30*/  SYNCS.PHASECHK.TRANS64.TRYWAIT P1, [R0+URZ+0xf0], R2 ;  /* 0x0000f002000075a7 */ /* 0x0022a400080211ff */
[----:B--2---:R-:W-:Y:S05]  /*9a40*/  @!P1 NANOSLEEP.SYNCS 0x989680 ;  /* 0x009896800000995d */ /* 0x004fea0003900000 */
[----:B------:R-:W2:Y:S02]  /*9a50*/  @!P1 SYNCS.PHASECHK.TRANS64 P1, [R0+URZ+0xf0], R2 ;  /* 0x0000f002000095a7 */ /* 0x000ea400080210ff */
[----:B--2---:R-:W-:Y:S05]  /*9a60*/  @!P1 BRA `(.L_x_60) ;  /* 0xfffffffc00f09947 */ /* 0x004fea000383ffff */
[----:B------:R-:W-:Y:S05]  /*9a70*/  BRA `(.L_x_159) ;  /* 0xffffff9800707947 */ /* 0x000fea000383ffff */
.L_x_61:
[----:B------:R-:W-:-:S07]  /*9a80*/  MOV R2, UR8 ;  /* 0x0000000800027c02 */ /* 0x000fce0008000f00 */
.L_x_160:
[----:B-1----:R1:W2:Y:S02]  /*9a90*/  SYNCS.PHASECHK.TRANS64.TRYWAIT P0, [R2+URZ+0x130], R0 ;  /* 0x00013000020075a7 */ /* 0x0022a400080011ff */
[----:B--2---:R-:W-:Y:S05]  /*9aa0*/  @!P0 NANOSLEEP.SYNCS 0x989680 ;  /* 0x009896800000895d */ /* 0x004fea0003900000 */
[----:B------:R-:W2:Y:S02]  /*9ab0*/  @!P0 SYNCS.PHASECHK.TRANS64 P0, [R2+URZ+0x130], R0 ;  /* 0x00013000020085a7 */ /* 0x000ea400080010ff */
[----:B--2---:R-:W-:Y:S05]  /*9ac0*/  @!P0 BRA `(.L_x_160) ;  /* 0xfffffffc00f08947 */ /* 0x004fea000383ffff */
[----:B------:R-:W-:Y:S05]  /*9ad0*/  BRA `(.L_x_161) ;  /* 0xffffff9800c07947 */ /* 0x000fea000383ffff */
.L_x_64:
[----:B------:R-:W-:Y:S07]  /*9ae0*/  MOV R0, UR7 ;  /* 0x0000000700007c02 */ /* 0x000fee0008000f00 */
.L_x_162:
[----:B-1----:R1:W2:Y:S02]  /*9af0*/  SYNCS.PHASECHK.TRANS64.TRYWAIT P0, [R0+URZ], R2 ;  /* 0x00000002000075a7 */ /* 0x0022a400080011ff */
[----:B--2---:R-:W-:Y:S05]  /*9b00*/  @!P0 NANOSLEEP.SYNCS 0x989680 ;  /* 0x009896800000895d */ /* 0x004fea0003900000 */
[----:B------:R-:W2:Y:S02]  /*9b10*/  @!P0 SYNCS.PHASECHK.TRANS64 P0, [R0+URZ], R2 ;  /* 0x00000002000085a7 */ /* 0x000ea400080010ff */
[----:B--2---:R-:W-:Y:S05]  /*9b20*/  @!P0 BRA `(.L_x_162) ;  /* 0xfffffffc00f08947 */ /* 0x004fea000383ffff */
[----:B------:R-:W-:Y:S05]  /*9b30*/  BRA `(.L_x_63) ;  /* 0xffffff9800dc7947 */ /* 0x000fea000383ffff */
.L_x_67:
[----:B------:R-:W-:-:S07]  /*9b40*/  MOV R0, UR5 ;  /* 0x0000000500007c02 */ /* 0x000fce0008000f00 */
.L_x_163:
[----:B--2---:R2:W3:Y:S02]  /*9b50*/  SYNCS.PHASECHK.TRANS64.TRYWAIT P0, [R0+URZ], R2 ;  /* 0x00000002000075a7 */ /* 0x0044e400080011ff */
[----:B---3--:R-:W-:Y:S05]  /*9b60*/  @!P0 NANOSLEEP.SYNCS 0x989680 ;  /* 0x009896800000895d */ /* 0x008fea0003900000 */
[----:B------:R-:W3:Y:S02]  /*9b70*/  @!P0 SYNCS.PHASECHK.TRANS64 P0, [R0+URZ], R2 ;  /* 0x00000002000085a7 */ /* 0x000ee400080010ff */
[----:B---3--:R-:W-:Y:S05]  /*9b80*/  @!P0 BRA `(.L_x_163) ;  /* 0xfffffffc00f08947 */ /* 0x008fea000383ffff */
[----:B------:R-:W-:Y:S05]  /*9b90*/  BRA `(.L_x_164) ;  /* 0xffffff9c00907947 */ /* 0x000fea000383ffff */
.L_x_68:
[----:B------:R-:W-:-:S07]  /*9ba0*/  MOV R0, UR5 ;  /* 0x0000000500007c02 */ /* 0x000fce0008000f00 */
.L_x_165:
[----:B-1----:R1:W2:Y:S02]  /*9bb0*/  SYNCS.PHASECHK.TRANS64.TRYWAIT P0, [R0+URZ], R3 ;  /* 0x00000003000075a7 */ /* 0x0022a400080011ff */
[----:B--2---:R-:W-:Y:S05]  /*9bc0*/  @!P0 NANOSLEEP.SYNCS 0x989680 ;  /* 0x009896800000895d */ /* 0x004fea0003900000 */
[----:B------:R-:W2:Y:S02]  /*9bd0*/  @!P0 SYNCS.PHASECHK.TRANS64 P0, [R0+URZ], R3 ;  /* 0x00000003000085a7 */ /* 0x000ea400080010ff */
[----:B--2---:R-:W-:Y:S05]  /*9be0*/  @!P0 BRA `(.L_x_165) ;  /* 0xfffffffc00f08947 */ /* 0x004fea000383ffff */
[----:B------:R-:W-:Y:S05]  /*9bf0*/  BRA `(.L_x_166) ;  /* 0xffffff9c009c7947 */ /* 0x000fea000383ffff */
.L_x_69:
[----:B------:R-:W-:-:S07]  /*9c00*/  MOV R0, UR5 ;  /* 0x0000000500007c02 */ /* 0x000fce0008000f00 */
.L_x_167:
[----:B-1----:R1:W2:Y:S02]  /*9c10*/  SYNCS.PHASECHK.TRANS64.TRYWAIT P0, [R0+URZ], R3 ;  /* 0x00000003000075a7 */ /* 0x0022a400080011ff */
[----:B--2---:R-:W-:Y:S05]  /*9c20*/  @!P0 NANOSLEEP.SYNCS 0x989680 ;  /* 0x009896800000895d */ /* 0x004fea0003900000 */
[----:B------:R-:W2:Y:S02]  /*9c30*/  @!P0 SYNCS.PHASECHK.TRANS64 P0, [R0+URZ], R3 ;  /* 0x00000003000085a7 */ /* 0x000ea400080010ff */
[----:B--2---:R-:W-:Y:S05]  /*9c40*/  @!P0 BRA `(.L_x_167) ;  /* 0xfffffffc00f08947 */ /* 0x004fea000383ffff */
[----:B------:R-:W-:Y:S05]  /*9c50*/  BRA `(.L_x_168) ;  /* 0xffffff9c00a87947 */ /* 0x000fea000383ffff */
.L_x_70:
[----:B-1----:R-:W-:-:S07]  /*9c60*/  MOV R0, UR7 ;  /* 0x0000000700007c02 */ /* 0x002fce0008000f00 */
.L_x_169:
[----:B-1----:R1:W2:Y:S02]  /*9c70*/  SYNCS.PHASECHK.TRANS64.TRYWAIT P0, [R0+URZ], R2 ;  /* 0x00000002000075a7 */ /* 0x0022a400080011ff */
[----:B--2---:R-:W-:Y:S05]  /*9c80*/  @!P0 NANOSLEEP.SYNCS 0x989680 ;  /* 0x009896800000895d */ /* 0x004fea0003900000 */
[----:B------:R-:W2:Y:S02]  /*9c90*/  @!P0 SYNCS.PHASECHK.TRANS64 P0, [R0+URZ], R2 ;  /* 0x00000002000085a7 */ /* 0x000ea400080010ff */
[----:B--2---:R-:W-:Y:S05]  /*9ca0*/  @!P0 BRA `(.L_x_169) ;  /* 0xfffffffc00f08947 */ /* 0x004fea000383ffff */
[----:B------:R-:W-:Y:S05]  /*9cb0*/  BRA `(.L_x_170) ;  /* 0xffffff9c00b47947 */ /* 0x000fea000383ffff */
.L_x_75:
[----:B--2---:R2:W3:Y:S02]  /*9cc0*/  SYNCS.PHASECHK.TRANS64.TRYWAIT P0, [R0+URZ+0xf0], R2 ;  /* 0x0000f002000075a7 */ /* 0x0044e400080011ff */
[----:B---3--:R-:W-:Y:S05]  /*9cd0*/  @!P0 NANOSLEEP.SYNCS 0x989680 ;  /* 0x009896800000895d */ /* 0x008fea0003900000 */
[----:B------:R-:W3:Y:S02]  /*9ce0*/  @!P0 SYNCS.PHASECHK.TRANS64 P0, [R0+URZ+0xf0], R2 ;  /* 0x0000f002000085a7 */ /* 0x000ee400080010ff */
[----:B---3--:R-:W-:Y:S05]  /*9cf0*/  @!P0 BRA `(.L_x_75) ;  /* 0xfffffffc00f08947 */ /* 0x008fea000383ffff */
[----:B------:R-:W-:Y:S05]  /*9d00*/  BRA `(.L_x_171) ;  /* 0xffffffa000c07947 */ /* 0x000fea000383ffff */
.L_x_78:
[----:B------:R-:W-:Y:S07]  /*9d10*/  MOV R0, UR7 ;  /* 0x0000000700007c02 */ /* 0x000fee0008000f00 */
.L_x_172:
[----:B--2---:R2:W3:Y:S02]  /*9d20*/  SYNCS.PHASECHK.TRANS64.TRYWAIT P0, [R0+URZ+0xe8], R2 ;  /* 0x0000e802000075a7 */ /* 0x0044e400080011ff */
[----:B---3--:R-:W-:Y:S05]  /*9d30*/  @!P0 NANOSLEEP.SYNCS 0x989680 ;  /* 0x009896800000895d */ /* 0x008fea0003900000 */
[----:B------:R-:W3:Y:S02]  /*9d40*/  @!P0 SYNCS.PHASECHK.TRANS64 P0, [R0+URZ+0xe8], R2 ;  /* 0x0000e802000085a7 */ /* 0x000ee400080010ff */
[----:B---3--:R-:W-:Y:S05]  /*9d50*/  @!P0 BRA `(.L_x_172) ;  /* 0xfffffffc00f08947 */ /* 0x008fea000383ffff */
[----:B------:R-:W-:Y:S05]  /*9d60*/  BRA `(.L_x_77) ;  /* 0xffffffa400a07947 */ /* 0x000fea000383ffff */
.L_x_81:
[----:B------:R-:W-:Y:S07]  /*9d70*/  MOV R0, UR7 ;  /* 0x0000000700007c02 */ /* 0x000fee0008000f00 */
.L_x_173:
[----:B-1----:R1:W2:Y:S02]  /*9d80*/  SYNCS.PHASECHK.TRANS64.TRYWAIT P0, [R0+URZ+0xc0], R14 ;  /* 0x0000c00e000075a7 */ /* 0x0022a400080011ff */
[----:B--2---:R-:W-:Y:S05]  /*9d90*/  @!P0 NANOSLEEP.SYNCS 0x989680 ;  /* 0x009896800000895d */ /* 0x004fea0003900000 */
[----:B------:R-:W2:Y:S02]  /*9da0*/  @!P0 SYNCS.PHASECHK.TRANS64 P0, [R0+URZ+0xc0], R14 ;  /* 0x0000c00e000085a7 */ /* 0x000ea400080010ff */
[----:B--2---:R-:W-:Y:S05]  /*9db0*/  @!P0 BRA `(.L_x_173) ;  /* 0xfffffffc00f08947 */ /* 0x004fea000383ffff */
[----:B------:R-:W-:Y:S05]  /*9dc0*/  BRA `(.L_x_174) ;  /* 0xffffffa800187947 */ /* 0x000fea000383ffff */
.L_x_82:
[----:B------:R-:W-:Y:S07]  /*9dd0*/  MOV R0, UR7 ;  /* 0x0000000700007c02 */ /* 0x000fee0008000f00 */
.L_x_175:
[----:B-1----:R1:W2:Y:S02]  /*9de0*/  SYNCS.PHASECHK.TRANS64.TRYWAIT P0, [R0+URZ+0xc8], R14 ;  /* 0x0000c80e000075a7 */ /* 0x0022a400080011ff */
[----:B--2---:R-:W-:Y:S05]  /*9df0*/  @!P0 NANOSLEEP.SYNCS 0x989680 ;  /* 0x009896800000895d */ /* 0x004fea0003900000 */
[----:B------:R-:W2:Y:S02]  /*9e00*/  @!P0 SYNCS.PHASECHK.TRANS64 P0, [R0+URZ+0xc8], R14 ;  /* 0x0000c80e000085a7 */ /* 0x000ea400080010ff */
[----:B--2---:R-:W-:Y:S05]  /*9e10*/  @!P0 BRA `(.L_x_175) ;  /* 0xfffffffc00f08947 */ /* 0x004fea000383ffff */
[----:B------:R-:W-:Y:S05]  /*9e20*/  BRA `(.L_x_176) ;  /* 0xffffffa800507947 */ /* 0x000fea000383ffff */
.L_x_83:
[----:B------:R-:W-:Y:S07]  /*9e30*/  MOV R0, UR7 ;  /* 0x0000000700007c02 */ /* 0x000fee0008000f00 */
.L_x_177:
[----:B-1----:R1:W2:Y:S02]  /*9e40*/  SYNCS.PHASECHK.TRANS64.TRYWAIT P0, [R0+URZ+0xd0], R14 ;  /* 0x0000d00e000075a7 */ /* 0x0022a400080011ff */
[----:B--2---:R-:W-:Y:S05]  /*9e50*/  @!P0 NANOSLEEP.SYNCS 0x989680 ;  /* 0x009896800000895d */ /* 0x004fea0003900000 */
[----:B------:R-:W2:Y:S02]  /*9e60*/  @!P0 SYNCS.PHASECHK.TRANS64 P0, [R0+URZ+0xd0], R14 ;  /* 0x0000d00e000085a7 */ /* 0x000ea400080010ff */
[----:B--2---:R-:W-:Y:S05]  /*9e70*/  @!P0 BRA `(.L_x_177) ;  /* 0xfffffffc00f08947 */ /* 0x004fea000383ffff */
[----:B------:R-:W-:Y:S05]  /*9e80*/  BRA `(.L_x_178) ;  /* 0xffffffa800947947 */ /* 0x000fea000383ffff */
.L_x_84:
[----:B------:R-:W-:Y:S07]  /*9e90*/  MOV R0, UR7 ;  /* 0x0000000700007c02 */ /* 0x000fee0008000f00 */
.L_x_179:
[----:B-1----:R1:W2:Y:S02]  /*9ea0*/  SYNCS.PHASECHK.TRANS64.TRYWAIT P0, [R0+URZ+0xd8], R14 ;  /* 0x0000d80e000075a7 */ /* 0x0022a400080011ff */
[----:B--2---:R-:W-:Y:S05]  /*9eb0*/  @!P0 NANOSLEEP.SYNCS 0x989680 ;  /* 0x009896800000895d */ /* 0x004fea0003900000 */
[----:B------:R-:W2:Y:S02]  /*9ec0*/  @!P0 SYNCS.PHASECHK.TRANS64 P0, [R0+URZ+0xd8], R14 ;  /* 0x0000d80e000085a7 */ /* 0x000ea400080010ff */
[----:B--2---:R-:W-:Y:S05]  /*9ed0*/  @!P0 BRA `(.L_x_179) ;  /* 0xfffffffc00f08947 */ /* 0x004fea000383ffff */
[----:B------:R-:W-:Y:S05]  /*9ee0*/  BRA `(.L_x_180) ;  /* 0xffffffac00187947 */ /* 0x000fea000383ffff */
.L_x_86:
[----:B------:R-:W-:-:S07]  /*9ef0*/  MOV R0, UR7 ;  /* 0x0000000700007c02 */ /* 0x000fce0008000f00 */
.L_x_181:
[----:B-1----:R1:W3:Y:S02]  /*9f00*/  SYNCS.PHASECHK.TRANS64.TRYWAIT P0, [R0+URZ+0xc0], R2 ;  /* 0x0000c002000075a7 */ /* 0x0022e400080011ff */
[----:B---3--:R-:W-:Y:S05]  /*9f10*/  @!P0 NANOSLEEP.SYNCS 0x989680 ;  /* 0x009896800000895d */ /* 0x008fea0003900000 */
[----:B------:R-:W3:Y:S02]  /*9f20*/  @!P0 SYNCS.PHASECHK.TRANS64 P0, [R0+URZ+0xc0], R2 ;  /* 0x0000c002000085a7 */ /* 0x000ee400080010ff */
[----:B---3--:R-:W-:Y:S05]  /*9f30*/  @!P0 BRA `(.L_x_181) ;  /* 0xfffffffc00f08947 */ /* 0x008fea000383ffff */
[----:B------:R-:W-:Y:S05]  /*9f40*/  BRA `(.L_x_182) ;  /* 0xffffffac00887947 */ /* 0x000fea000383ffff */
.L_x_87:
[----:B-1----:R-:W-:-:S07]  /*9f50*/  MOV R0, UR7 ;  /* 0x0000000700007c02 */ /* 0x002fce0008000f00 */
.L_x_183:
[----:B-1----:R1:W3:Y:S02]  /*9f60*/  SYNCS.PHASECHK.TRANS64.TRYWAIT P0, [R0+URZ+0xc8], R2 ;  /* 0x0000c802000075a7 */ /* 0x0022e400080011ff */
[----:B---3--:R-:W-:Y:S05]  /*9f70*/  @!P0 NANOSLEEP.SYNCS 0x989680 ;  /* 0x009896800000895d */ /* 0x008fea0003900000 */
[----:B------:R-:W3:Y:S02]  /*9f80*/  @!P0 SYNCS.PHASECHK.TRANS64 P0, [R0+URZ+0xc8], R2 ;  /* 0x0000c802000085a7 */ /* 0x000ee400080010ff */
[----:B---3--:R-:W-:Y:S05]  /*9f90*/  @!P0 BRA `(.L_x_183) ;  /* 0xfffffffc00f08947 */ /* 0x008fea000383ffff */
[----:B------:R-:W-:Y:S05]  /*9fa0*/  BRA `(.L_x_184) ;  /* 0xffffffac00787947 */ /* 0x000fea000383ffff */
.L_x_88:
[----:B-1----:R-:W-:-:S07]  /*9fb0*/  MOV R0, UR7 ;  /* 0x0000000700007c02 */ /* 0x002fce0008000f00 */
.L_x_185:
[----:B-1----:R1:W3:Y:S02]  /*9fc0*/  SYNCS.PHASECHK.TRANS64.TRYWAIT P0, [R0+URZ+0xd0], R2 ;  /* 0x0000d002000075a7 */ /* 0x0022e400080011ff */
[----:B---3--:R-:W-:Y:S05]  /*9fd0*/  @!P0 NANOSLEEP.SYNCS 0x989680 ;  /* 0x009896800000895d */ /* 0x008fea0003900000 */
[----:B------:R-:W3:Y:S02]  /*9fe0*/  @!P0 SYNCS.PHASECHK.TRANS64 P0, [R0+URZ+0xd0], R2 ;  /* 0x0000d002000085a7 */ /* 0x000ee400080010ff */
[----:B---3--:R-:W-:Y:S05]  /*9ff0*/  @!P0 BRA `(.L_x_185) ;  /* 0xfffffffc00f08947 */ /* 0x008fea000383ffff */
[----:B------:R-:W-:Y:S05]  /*a000*/  BRA `(.L_x_186) ;  /* 0xffffffac00687947 */ /* 0x000fea000383ffff */
.L_x_90:
[----:B--2---:R2:W4:Y:S02]  /*a010*/  SYNCS.PHASECHK.TRANS64.TRYWAIT P0, [R0+URZ+0xf0], R2 ;  /* 0x0000f002000075a7 */ /* 0x00452400080011ff */
[----:B----4-:R-:W-:Y:S05]  /*a020*/  @!P0 NANOSLEEP.SYNCS 0x989680 ;  /* 0x009896800000895d */ /* 0x010fea0003900000 */
[----:B------:R-:W4:Y:S02]  /*a030*/  @!P0 SYNCS.PHASECHK.TRANS64 P0, [R0+URZ+0xf0], R2 ;  /* 0x0000f002000085a7 */ /* 0x000f2400080010ff */
[----:B----4-:R-:W-:Y:S05]  /*a040*/  @!P0 BRA `(.L_x_90) ;  /* 0xfffffffc00f08947 */ /* 0x010fea000383ffff */
[----:B------:R-:W-:Y:S05]  /*a050*/  BRA `(.L_x_187) ;  /* 0xffffffb000347947 */ /* 0x000fea000383ffff */
.L_x_101:
[----:B-1----:R1:W3:Y:S02]  /*a060*/  SYNCS.PHASECHK.TRANS64.TRYWAIT P1, [R2+URZ+0xa0], R0 ;  /* 0x0000a000020075a7 */ /* 0x0022e400080211ff */
[----:B---3--:R-:W-:Y:S05]  /*a070*/  @!P1 NANOSLEEP.SYNCS 0x989680 ;  /* 0x009896800000995d */ /* 0x008fea0003900000 */
[----:B------:R-:W3:Y:S02]  /*a080*/  @!P1 SYNCS.PHASECHK.TRANS64 P1, [R2+URZ+0xa0], R0 ;  /* 0x0000a000020095a7 */ /* 0x000ee400080210ff */
[----:B---3--:R-:W-:Y:S05]  /*a090*/  @!P1 BRA `(.L_x_101) ;  /* 0xfffffffc00f09947 */ /* 0x008fea000383ffff */
[----:B------:R-:W-:Y:S05]  /*a0a0*/  BRA `(.L_x_100) ;  /* 0xffffffbc004c7947 */ /* 0x000fea000383ffff */
.L_x_103:
[----:B-1----:R1:W2:Y:S02]  /*a0b0*/  SYNCS.PHASECHK.TRANS64.TRYWAIT P0, [R113+URZ+0x110], R3 ;  /* 0x00011003710075a7 */ /* 0x0022a400080011ff */
[----:B--2---:R-:W-:Y:S05]  /*a0c0*/  @!P0 NANOSLEEP.SYNCS 0x989680 ;  /* 0x009896800000895d */ /* 0x004fea0003900000 */
[----:B------:R-:W2:Y:S02]  /*a0d0*/  @!P0 SYNCS.PHASECHK.TRANS64 P0, [R113+URZ+0x110], R3 ;  /* 0x00011003710085a7 */ /* 0x000ea400080010ff */
[----:B--2---:R-:W-:Y:S05]  /*a0e0*/  @!P0 BRA `(.L_x_103) ;  /* 0xfffffffc00f08947 */ /* 0x004fea000383ffff */
[----:B------:R-:W-:Y:S05]  /*a0f0*/  BRA `(.L_x_102) ;  /* 0xffffffbc00a07947 */ /* 0x000fea000383ffff */
.L_x_111:
[----:B--2---:R2:W3:Y:S02]  /*a100*/  SYNCS.PHASECHK.TRANS64.TRYWAIT P0, [R0+URZ+0xa0], R3 ;  /* 0x0000a003000075a7 */ /* 0x0044e400080011ff */
[----:B---3--:R-:W-:Y:S05]  /*a110*/  @!P0 NANOSLEEP.SYNCS 0x989680 ;  /* 0x009896800000895d */ /* 0x008fea0003900000 */
[----:B------:R-:W3:Y:S02]  /*a120*/  @!P0 SYNCS.PHASECHK.TRANS64 P0, [R0+URZ+0xa0], R3 ;  /* 0x0000a003000085a7 */ /* 0x000ee400080010ff */
[----:B---3--:R-:W-:Y:S05]  /*a130*/  @!P0 BRA `(.L_x_111) ;  /* 0xfffffffc00f08947 */ /* 0x008fea000383ffff */
[----:B------:R-:W-:Y:S05]  /*a140*/  BRA `(.L_x_110) ;  /* 0xffffffc800907947 */ /* 0x000fea000383ffff */
.L_x_119:
[----:B--2---:R2:W3:Y:S02]  /*a150*/  SYNCS.PHASECHK.TRANS64.TRYWAIT P0, [R0+URZ+0xa0], R4 ;  /* 0x0000a004000075a7 */ /* 0x0044e400080011ff */
[----:B---3--:R-:W-:Y:S05]  /*a160*/  @!P0 NANOSLEEP.SYNCS 0x989680 ;  /* 0x009896800000895d */ /* 0x008fea0003900000 */
[----:B------:R-:W3:Y:S02]  /*a170*/  @!P0 SYNCS.PHASECHK.TRANS64 P0, [R0+URZ+0xa0], R4 ;  /* 0x0000a004000085a7 */ /* 0x000ee400080010ff */
[----:B---3--:R-:W-:Y:S05]  /*a180*/  @!P0 BRA `(.L_x_119) ;  /* 0xfffffffc00f08947 */ /* 0x008fea000383ffff */
[----:B------:R-:W-:Y:S05]  /*a190*/  BRA `(.L_x_118) ;  /* 0xffffffd400d47947 */ /* 0x000fea000383ffff */
.L_x_127:
[----:B--2---:R2:W3:Y:S02]  /*a1a0*/  SYNCS.PHASECHK.TRANS64.TRYWAIT P0, [R0+URZ+0xa0], R4 ;  /* 0x0000a004000075a7 */ /* 0x0044e400080011ff */
[----:B---3--:R-:W-:Y:S05]  /*a1b0*/  @!P0 NANOSLEEP.SYNCS 0x989680 ;  /* 0x009896800000895d */ /* 0x008fea0003900000 */
[----:B------:R-:W3:Y:S02]  /*a1c0*/  @!P0 SYNCS.PHASECHK.TRANS64 P0, [R0+URZ+0xa0], R4 ;  /* 0x0000a004000085a7 */ /* 0x000ee400080010ff */
[----:B---3--:R-:W-:Y:S05]  /*a1d0*/  @!P0 BRA `(.L_x_127) ;  /* 0xfffffffc00f08947 */ /* 0x008fea000383ffff */
[----:B------:R-:W-:Y:S05]  /*a1e0*/  BRA `(.L_x_126) ;  /* 0xffffffe400247947 */ /* 0x000fea000383ffff */
        .weak           $__internal_0_$__cuda_sm10x_tcgen05_guardrail_trap_col_being_dealloced_not_returned_by_alloc
        .type           $__internal_0_$__cuda_sm10x_tcgen05_guardrail_trap_col_being_dealloced_not_returned_by_alloc,@function
        .size           $__internal_0_$__cuda_sm10x_tcgen05_guardrail_trap_col_being_dealloced_not_returned_by_alloc,($__internal_1_$__cuda_sm10x_tcgen05_guardrail_trap_phase_invalid_during_alloc - $__internal_0_$__cuda_sm10x_tcgen05_guardrail_trap_col_being_dealloced_not_returned_by_alloc)
$__internal_0_$__cuda_sm10x_tcgen05_guardrail_trap_col_being_dealloced_not_returned_by_alloc:
[----:B------:R-:W-:Y:S05]  /*a1f0*/  BPT.TRAP 0x1 ;  /* 0x000000040000795c */ /* 0x000fea0000300000 */
[----:B------:R-:W-:-:S04]  /*a200*/  HFMA2 R3, -RZ, RZ, 0, 0 ;  /* 0x00000000ff037431 */ /* 0x000fc800000001ff */
[----:B------:R-:W-:Y:S05]  /*a210*/  RET.REL.NODEC R2 `(_ZN7cutlass13device_kernelINS_4gemm6kernel13GemmUniversalIN4cute5tupleIJiiiiEEENS1_10collective13CollectiveMmaINS1_35MainloopSm100TmaUmmaWarpSpecializedILi10ELi2ELi4ENS5_IJNS4_1CILi1EEESB_SB_EEEEENS5_IJNSA_ILi64EEENSA_ILi256EEESE_EEENS_12float_e4m3_tENS5_IJSB_llEEESH_SI_NS4_8TiledMMAINS4_8MMA_AtomIJNS4_10MMA_TraitsINS4_19SM100_MMA_F8F6F4_SSEJSH_SH_fSE_SF_NS4_17integral_constantINS4_4UMMA5MajorELSP_1EEESQ_NSN_INSO_7ScaleInELSR_0EEESS_EEEEEENS4_6LayoutISC_NS5_IJNSA_ILi0EEESW_SW_EEEEENS5_IJNS4_10UnderscoreESZ_SZ_EEEEENS4_13SM90_TMA_LOADENS4_14ComposedLayoutINS4_7SwizzleILi2ELi4ELi3EEENS4_18smem_ptr_flag_bitsILi8EEENSV_INS5_IJSE_NSA_ILi8EEEEEENS5_IJSB_SE_EEEEEEEvNS4_8identityES12_NS13_INS14_ILi3ELi4ELi3EEES17_NSV_INS5_IJNSA_ILi128EEES18_EEENS5_IJSB_S1F_EEEEEEEvS1D_EENS_8epilogue10collective18CollectiveEpilogueINS1L_23Sm100TmaWarpSpecializedILi4ELi2ELi32ELb0ELb0EEEJSG_NS5_IJNSV_ISE_SB_EES1Q_EEESH_NS5_IJlSB_lEEESH_S1S_NS1L_6fusion15FusionCallbacksIS1P_NS1T_17LinearCombinationISH_fSH_fLNS_15FloatRoundStyleE2EEESG_S1R_JEEENS4_5SM1004TMEM4LOAD26SM100_TMEM_LOAD_16dp32b32xES12_NS13_IS15_S17_NSV_INS5_IJS18_SE_EEENS5_IJSE_SB_EEEEEEENS4_39AutoVectorizingCopyWithAssumedAlignmentILi128EEENS4_14SM90_TMA_STOREES26_S28_S28_EEEvvEEEEvNT_6ParamsE) ;  /* 0xffffff5c02787950 */ /* 0x000fea0003c3ffff */
        .weak           $__internal_1_$__cuda_sm10x_tcgen05_guardrail_trap_phase_invalid_during_alloc
        .type           $__internal_1_$__cuda_sm10x_tcgen05_guardrail_trap_phase_invalid_during_alloc,@function
        .size           $__internal_1_$__cuda_sm10x_tcgen05_guardrail_trap_phase_invalid_during_alloc,($__internal_2_$__cuda_sm10x_tcgen05_guardrail_trap_unallocated_columns_being_dealloced - $__internal_1_$__cuda_sm10x_tcgen05_guardrail_trap_phase_invalid_during_alloc)
$__internal_1_$__cuda_sm10x_tcgen05_guardrail_trap_phase_invalid_during_alloc:
[----:B------:R-:W-:Y:S05]  /*a220*/  BPT.TRAP 0x1 ;  /* 0x000000040000795c */ /* 0x000fea0000300000 */
[----:B------:R-:W-:-:S04]  /*a230*/  MOV R3, 0x0 ;  /* 0x0000000000037802 */ /* 0x000fc80000000f00 */
[----:B------:R-:W-:Y:S05]  /*a240*/  RET.REL.NODEC R2 `(_ZN7cutlass13device_kernelINS_4gemm6kernel13GemmUniversalIN4cute5tupleIJiiiiEEENS1_10collective13CollectiveMmaINS1_35MainloopSm100TmaUmmaWarpSpecializedILi10ELi2ELi4ENS5_IJNS4_1CILi1EEESB_SB_EEEEENS5_IJNSA_ILi64EEENSA_ILi256EEESE_EEENS_12float_e4m3_tENS5_IJSB_llEEESH_SI_NS4_8TiledMMAINS4_8MMA_AtomIJNS4_10MMA_TraitsINS4_19SM100_MMA_F8F6F4_SSEJSH_SH_fSE_SF_NS4_17integral_constantINS4_4UMMA5MajorELSP_1EEESQ_NSN_INSO_7ScaleInELSR_0EEESS_EEEEEENS4_6LayoutISC_NS5_IJNSA_ILi0EEESW_SW_EEEEENS5_IJNS4_10UnderscoreESZ_SZ_EEEEENS4_13SM90_TMA_LOADENS4_14ComposedLayoutINS4_7SwizzleILi2ELi4ELi3EEENS4_18smem_ptr_flag_bitsILi8EEENSV_INS5_IJSE_NSA_ILi8EEEEEENS5_IJSB_SE_EEEEEEEvNS4_8identityES12_NS13_INS14_ILi3ELi4ELi3EEES17_NSV_INS5_IJNSA_ILi128EEES18_EEENS5_IJSB_S1F_EEEEEEEvS1D_EENS_8epilogue10collective18CollectiveEpilogueINS1L_23Sm100TmaWarpSpecializedILi4ELi2ELi32ELb0ELb0EEEJSG_NS5_IJNSV_ISE_SB_EES1Q_EEESH_NS5_IJlSB_lEEESH_S1S_NS1L_6fusion15FusionCallbacksIS1P_NS1T_17LinearCombinationISH_fSH_fLNS_15FloatRoundStyleE2EEESG_S1R_JEEENS4_5SM1004TMEM4LOAD26SM100_TMEM_LOAD_16dp32b32xES12_NS13_IS15_S17_NSV_INS5_IJS18_SE_EEENS5_IJSE_SB_EEEEEEENS4_39AutoVectorizingCopyWithAssumedAlignmentILi128EEENS4_14SM90_TMA_STOREES26_S28_S28_EEEvvEEEEvNT_6ParamsE) ;  /* 0xffffff5c026c7950 */ /* 0x000fea0003c3ffff */
        .weak           $__internal_2_$__cuda_sm10x_tcgen05_guardrail_trap_unallocated_columns_being_dealloced
        .type           $__internal_2_$__cuda_sm10x_tcgen05_guardrail_trap_unallocated_columns_being_dealloced,@function
        .size           $__internal_2_$__cuda_sm10x_tcgen05_guardrail_trap_unallocated_columns_being_dealloced,(.L_x_189 - $__internal_2_$__cuda_sm10x_tcgen05_guardrail_trap_unallocated_columns_being_dealloced)
$__internal_2_$__cuda_sm10x_tcgen05_guardrail_trap_unallocated_columns_being_dealloced:
[----:B------:R-:W-:Y:S05]  /*a250*/  BPT.TRAP 0x1 ;  /* 0x000000040000795c */ /* 0x000fea0000300000 */
[----:B------:R-:W-:-:S04]  /*a260*/  HFMA2 R3, -RZ, RZ, 0, 0 ;  /* 0x00000000ff037431 */ /* 0x000fc800000001ff */
[----:B------:R-:W-:Y:S05]  /*a270*/  RET.REL.NODEC R2 `(_ZN7cutlass13device_kernelINS_4gemm6kernel13GemmUniversalIN4cute5tupleIJiiiiEEENS1_10collective13CollectiveMmaINS1_35MainloopSm100TmaUmmaWarpSpecializedILi10ELi2ELi4ENS5_IJNS4_1CILi1EEESB_SB_EEEEENS5_IJNSA_ILi64EEENSA_ILi256EEESE_EEENS_12float_e4m3_tENS5_IJSB_llEEESH_SI_NS4_8TiledMMAINS4_8MMA_AtomIJNS4_10MMA_TraitsINS4_19SM100_MMA_F8F6F4_SSEJSH_SH_fSE_SF_NS4_17integral_constantINS4_4UMMA5MajorELSP_1EEESQ_NSN_INSO_7ScaleInELSR_0EEESS_EEEEEENS4_6LayoutISC_NS5_IJNSA_ILi0EEESW_SW_EEEEENS5_IJNS4_10UnderscoreESZ_SZ_EEEEENS4_13SM90_TMA_LOADENS4_14ComposedLayoutINS4_7SwizzleILi2ELi4ELi3EEENS4_18smem_ptr_flag_bitsILi8EEENSV_INS5_IJSE_NSA_ILi8EEEEEENS5_IJSB_SE_EEEEEEEvNS4_8identityES12_NS13_INS14_ILi3ELi4ELi3EEES17_NSV_INS5_IJNSA_ILi128EEES18_EEENS5_IJSB_S1F_EEEEEEEvS1D_EENS_8epilogue10collective18CollectiveEpilogueINS1L_23Sm100TmaWarpSpecializedILi4ELi2ELi32ELb0ELb0EEEJSG_NS5_IJNSV_ISE_SB_EES1Q_EEESH_NS5_IJlSB_lEEESH_S1S_NS1L_6fusion15FusionCallbacksIS1P_NS1T_17LinearCombinationISH_fSH_fLNS_15FloatRoundStyleE2EEESG_S1R_JEEENS4_5SM1004TMEM4LOAD26SM100_TMEM_LOAD_16dp32b32xES12_NS13_IS15_S17_NSV_INS5_IJS18_SE_EEENS5_IJSE_SB_EEEEEEENS4_39AutoVectorizingCopyWithAssumedAlignmentILi128EEENS4_14SM90_TMA_STOREES26_S28_S28_EEEvvEEEEvNT_6ParamsE) ;  /* 0xffffff5c02607950 */ /* 0x000fea0003c3ffff */
.L_x_188:
[----:B------:R-:W-:-:S00]  /*a280*/  BRA `(.L_x_188) ;  /* 0xfffffffc00fc7947 */ /* 0x000fc0000383ffff */
[----:B------:R-:W-:-:S00]  /*a290*/  NOP ;  /* 0x0000000000007918 */ /* 0x000fc00000000000 */
        /* <DEDUP_REMOVED lines=14> */
.L_x_189:


//--------------------- .nv.global.init           --------------------------
	.section	.nv.global.init,"aw",@progbits
.nv.global.init:
	.type		$str$27,@object
	.size		$str$27,($str$28 - $str$27)
$str$27:
        /*0000*/ 	.byte	0x28, 0x61, 0x64, 0x64, 0x72, 0x65, 0x73, 0x73, 0x20, 0x26, 0x20, 0x6d, 0x61, 0x73, 0x6b, 0x29
        /*0010*/ 	.byte	0x20, 0x3d, 0x3d, 0x20, 0x30, 0x00
	.type		$str$28,@object
	.size		$str$28,($str$26 - $str$28)
$str$28:
        /*0016*/ 	.byte	0x2f, 0x74, 0x6d, 0x70, 0x2f, 0x63, 0x75, 0x74, 0x6c, 0x61, 0x73, 0x73, 0x5f, 0x73, 0x77, 0x65
        /*0026*/ 	.byte	0x65, 0x70, 0x5f, 0x73, 0x72, 0x63, 0x2f, 0x69, 0x6e, 0x63, 0x6c, 0x75, 0x64, 0x65, 0x2f, 0x63
        /*0036*/ 	.byte	0x75, 0x74, 0x65, 0x2f, 0x70, 0x6f, 0x69, 0x6e, 0x74, 0x65, 0x72, 0x5f, 0x66, 0x6c, 0x61, 0x67
        /*0046*/ 	.byte	0x67, 0x65, 0x64, 0x2e, 0x68, 0x70, 0x70, 0x00
	.type		$str$26,@object
	.size		$str$26,($str$25 - $str$26)
$str$26:
        /*004e*/ 	.byte	0x2f, 0x74, 0x6d, 0x70, 0x2f, 0x63, 0x75, 0x74, 0x6c, 0x61, 0x73, 0x73, 0x5f, 0x73, 0x77, 0x65
        /*005e*/ 	.byte	0x65, 0x70, 0x5f, 0x73, 0x72, 0x63, 0x2f, 0x69, 0x6e, 0x63, 0x6c, 0x75, 0x64, 0x65, 0x2f, 0x63
        /*006e*/ 	.byte	0x75, 0x74, 0x65, 0x2f, 0x61, 0x74, 0x6f, 0x6d, 0x2f, 0x63, 0x6f, 0x70, 0x79, 0x5f, 0x74, 0x72
        /*007e*/ 	.byte	0x61, 0x69, 0x74, 0x73, 0x5f, 0x73, 0x6d, 0x31, 0x30, 0x30, 0x2e, 0x68, 0x70, 0x70, 0x00
	.type		$str$25,@object
	.size		$str$25,(__unnamed_1 - $str$25)
$str$25:
        /*008d*/ 	.byte	0x28, 0x28, 0x75, 0x69, 0x6e, 0x74, 0x33, 0x32, 0x5f, 0x74, 0x28, 0x74, 0x68, 0x72, 0x65, 0x61
        /*009d*/ 	.byte	0x64, 0x49, 0x64, 0x78, 0x2e, 0x78, 0x29, 0x20, 0x2f, 0x20, 0x33, 0x32, 0x29, 0x20, 0x25, 0x20
        /*00ad*/ 	.byte	0x34, 0x29, 0x20, 0x3d, 0x3d, 0x20, 0x28, 0x28, 0x28, 0x74, 0x6d, 0x65, 0x6d, 0x5f, 0x61, 0x64
        /*00bd*/ 	.byte	0x64, 0x72, 0x20, 0x3e, 0x3e, 0x20, 0x31, 0x36, 0x29, 0x20, 0x2f, 0x20, 0x33, 0x32, 0x29, 0x20
        /*00cd*/ 	.byte	0x25, 0x20, 0x34, 0x29, 0x00
	.type		__unnamed_1,@object
	.size		__unnamed_1,(__unnamed_2 - __unnamed_1)
__unnamed_1:
        /*00d2*/ 	.byte	0x61, 0x75, 0x74, 0x6f, 0x20, 0x63, 0x75, 0x74, 0x65, 0x3a, 0x3a, 0x61, 0x73, 0x5f, 0x70, 0x6f
        /* <DEDUP_REMOVED lines=24> */
        /*0262*/ 	.byte	0x3c, 0x34, 0x30, 0x39, 0x36, 0x3e, 0x3e, 0x3e, 0x3e, 0x5d, 0x00
	.type		__unnamed_2,@object
	.size		__unnamed_2,(__unnamed_3 - __unnamed_2)
__unnamed_2:
        /* <DEDUP_REMOVED lines=26> */
	.type		__unnamed_3,@object
	.size		__unnamed_3,(.L_3 - __unnamed_3)
__unnamed_3:
        /* <DEDUP_REMOVED lines=40> */
        /*0688*/ 	.byte	0x74, 0x65, 0x3a, 0x3a, 0x43, 0x3c, 0x30, 0x3e, 0x3e, 0x3e, 0x3e, 0x5d, 0x00
.L_3:


//--------------------- .nv.shared._ZN7cutlass13device_kernelINS_4gemm6kernel13GemmUniversalIN4cute5tupleIJiiiiEEENS1_10collective13CollectiveMmaINS1_35MainloopSm100TmaUmmaWarpSpecializedILi10ELi2ELi4ENS5_IJNS4_1CILi1EEESB_SB_EEEEENS5_IJNSA_ILi64EEENSA_ILi256EEESE_EEENS_12float_e4m3_tENS5_IJSB_llEEESH_SI_NS4_8TiledMMAINS4_8MMA_AtomIJNS4_10MMA_TraitsINS4_19SM100_MMA_F8F6F4_SSEJSH_SH_fSE_SF_NS4_17integral_constantINS4_4UMMA5MajorELSP_1EEESQ_NSN_INSO_7ScaleInELSR_0EEESS_EEEEEENS4_6LayoutISC_NS5_IJNSA_ILi0EEESW_SW_EEEEENS5_IJNS4_10UnderscoreESZ_SZ_EEEEENS4_13SM90_TMA_LOADENS4_14ComposedLayoutINS4_7SwizzleILi2ELi4ELi3EEENS4_18smem_ptr_flag_bitsILi8EEENSV_INS5_IJSE_NSA_ILi8EEEEEENS5_IJSB_SE_EEEEEEEvNS4_8identityES12_NS13_INS14_ILi3ELi4ELi3EEES17_NSV_INS5_IJNSA_ILi128EEES18_EEENS5_IJSB_S1F_EEEEEEEvS1D_EENS_8epilogue10collective18CollectiveEpilogueINS1L_23Sm100TmaWarpSpecializedILi4ELi2ELi32ELb0ELb0EEEJSG_NS5_IJNSV_ISE_SB_EES1Q_EEESH_NS5_IJlSB_lEEESH_S1S_NS1L_6fusion15FusionCallbacksIS1P_NS1T_17LinearCombinationISH_fSH_fLNS_15FloatRoundStyleE2EEESG_S1R_JEEENS4_5SM1004TMEM4LOAD26SM100_TMEM_LOAD_16dp32b32xES12_NS13_IS15_S17_NSV_INS5_IJS18_SE_EEENS5_IJSE_SB_EEEEEEENS4_39AutoVectorizingCopyWithAssumedAlignmentILi128EEENS4_14SM90_TMA_STOREES26_S28_S28_EEEvvEEEEvNT_6ParamsE --------------------------
	.section	.nv.shared._ZN7cutlass13device_kernelINS_4gemm6kernel13GemmUniversalIN4cute5tupleIJiiiiEEENS1_10collective13CollectiveMmaINS1_35MainloopSm100TmaUmmaWarpSpecializedILi10ELi2ELi4ENS5_IJNS4_1CILi1EEESB_SB_EEEEENS5_IJNSA_ILi64EEENSA_ILi256EEESE_EEENS_12float_e4m3_tENS5_IJSB_llEEESH_SI_NS4_8TiledMMAINS4_8MMA_AtomIJNS4_10MMA_TraitsINS4_19SM100_MMA_F8F6F4_SSEJSH_SH_fSE_SF_NS4_17integral_constantINS4_4UMMA5MajorELSP_1EEESQ_NSN_INSO_7ScaleInELSR_0EEESS_EEEEEENS4_6LayoutISC_NS5_IJNSA_ILi0EEESW_SW_EEEEENS5_IJNS4_10UnderscoreESZ_SZ_EEEEENS4_13SM90_TMA_LOADENS4_14ComposedLayoutINS4_7SwizzleILi2ELi4ELi3EEENS4_18smem_ptr_flag_bitsILi8EEENSV_INS5_IJSE_NSA_ILi8EEEEEENS5_IJSB_SE_EEEEEEEvNS4_8identityES12_NS13_INS14_ILi3ELi4ELi3EEES17_NSV_INS5_IJNSA_ILi128EEES18_EEENS5_IJSB_S1F_EEEEEEEvS1D_EENS_8epilogue10collective18CollectiveEpilogueINS1L_23Sm100TmaWarpSpecializedILi4ELi2ELi32ELb0ELb0EEEJSG_NS5_IJNSV_ISE_SB_EES1Q_EEESH_NS5_IJlSB_lEEESH_S1S_NS1L_6fusion15FusionCallbacksIS1P_NS1T_17LinearCombinationISH_fSH_fLNS_15FloatRoundStyleE2EEESG_S1R_JEEENS4_5SM1004TMEM4LOAD26SM100_TMEM_LOAD_16dp32b32xES12_NS13_IS15_S17_NSV_INS5_IJS18_SE_EEENS5_IJSE_SB_EEEEEEENS4_39AutoVectorizingCopyWithAssumedAlignmentILi128EEENS4_14SM90_TMA_STOREES26_S28_S28_EEEvvEEEEvNT_6ParamsE,"aw",@nobits
	.sectionflags	@""
	.align	16
	.zero		1024


//--------------------- .nv.shared.reserved.0     --------------------------
	.section	.nv.shared.reserved.0,"aw",@nobits
	.weak		__nv_reservedSMEM_offset_0_alias
	.size		__nv_reservedSMEM_offset_0_alias, 0, 64
	.other		__nv_reservedSMEM_offset_0_alias,@"STO_CUDA_RESERVED_SHARED STV_DEFAULT"
__nv_reservedSMEM_offset_0_alias:
	.zero		0
.nv.shared.reserved.0:
	.zero		64
	.weak		__nv_reservedSMEM_tcgen05_partition
	.type		__nv_reservedSMEM_tcgen05_partition,@object
	.size		__nv_reservedSMEM_tcgen05_partition,(.L_0 - __nv_reservedSMEM_tcgen05_partition)
__nv_reservedSMEM_tcgen05_partition:
	.zero		32
.L_0:


//--------------------- .nv.global                --------------------------
	.section	.nv.global,"aw",@nobits
.nv.global:
	.type		_ZN40_INTERNAL_ab5b19c6_4_k_cu_75366b71_323954cute1_E,@object
	.size		_ZN40_INTERNAL_ab5b19c6_4_k_cu_75366b71_323954cute1_E,(_ZN40_INTERNAL_ab5b19c6_4_k_cu_75366b71_323954cuda3std3__45__cpo6cbeginE - _ZN40_INTERNAL_ab5b19c6_4_k_cu_75366b71_323954cute1_E)
_ZN40_INTERNAL_ab5b19c6_4_k_cu_75366b71_323954cute1_E:
	.zero		1
	.type		_ZN40_INTERNAL_ab5b19c6_4_k_cu_75366b71_323954cuda3std3__45__cpo6cbeginE,@object
	.size		_ZN40_INTERNAL_ab5b19c6_4_k_cu_75366b71_323954cuda3std3__45__cpo6cbeginE,(_ZN40_INTERNAL_ab5b19c6_4_k_cu_75366b71_323954cuda3std3__48in_placeE - _ZN40_INTERNAL_ab5b19c6_4_k_cu_75366b71_323954cuda3std3__45__cpo6cbeginE)
_ZN40_INTERNAL_ab5b19c6_4_k_cu_75366b71_323954cuda3std3__45__cpo6cbeginE:
	.zero		1
	.type		_ZN40_INTERNAL_ab5b19c6_4_k_cu_75366b71_323954cuda3std3__48in_placeE,@object
	.size		_ZN40_INTERNAL_ab5b19c6_4_k_cu_75366b71_323954cuda3std3__48in_placeE,(_ZN40_INTERNAL_ab5b19c6_4_k_cu_75366b71_323954cuda3std6ranges3__45__cpo9iter_moveE - _ZN40_INTERNAL_ab5b19c6_4_k_cu_75366b71_323954cuda3std3__48in_placeE)
_ZN40_INTERNAL_ab5b19c6_4_k_cu_75366b71_323954cuda3std3__48in_placeE:
	.zero		1
	.type		_ZN40_INTERNAL_ab5b19c6_4_k_cu_75366b71_323954cuda3std6ranges3__45__cpo9iter_moveE,@object
	.size		_ZN40_INTERNAL_ab5b19c6_4_k_cu_75366b71_323954cuda3std6ranges3__45__cpo9iter_moveE,(_ZN40_INTERNAL_ab5b19c6_4_k_cu_75366b71_323954cuda3std3__45__cpo5beginE - _ZN40_INTERNAL_ab5b19c6_4_k_cu_75366b71_323954cuda3std6ranges3__45__cpo9iter_moveE)
_ZN40_INTERNAL_ab5b19c6_4_k_cu_75366b71_323954cuda3std6ranges3__45__cpo9iter_moveE:
	.zero		1
	.type		_ZN40_INTERNAL_ab5b19c6_4_k_cu_75366b71_323954cuda3std3__45__cpo5beginE,@object
	.size		_ZN40_INTERNAL_ab5b19c6_4_k_cu_75366b71_323954cuda3std3__45__cpo5beginE,(_ZN40_INTERNAL_ab5b19c6_4_k_cu_75366b71_323954cuda3std3__442_GLOBAL__N__ab5b19c6_4_k_cu_75366b71_323956ignoreE - _ZN40_INTERNAL_ab5b19c6_4_k_cu_75366b71_323954cuda3std3__45__cpo5beginE)
_ZN40_INTERNAL_ab5b19c6_4_k_cu_75366b71_323954cuda3std3__45__cpo5beginE:
	.zero		1
	.type		_ZN40_INTERNAL_ab5b19c6_4_k_cu_75366b71_323954cuda3std3__442_GLOBAL__N__ab5b19c6_4_k_cu_75366b71_323956ignoreE,@object
	.size		_ZN40_INTERNAL_ab5b19c6_4_k_cu_75366b71_323954cuda3std3__442_GLOBAL__N__ab5b19c6_4_k_cu_75366b71_323956ignoreE,(_ZN40_INTERNAL_ab5b19c6_4_k_cu_75366b71_323954cute7productE - _ZN40_INTERNAL_ab5b19c6_4_k_cu_75366b71_323954cuda3std3__442_GLOBAL__N__ab5b19c6_4_k_cu_75366b71_323956ignoreE)
_ZN40_INTERNAL_ab5b19c6_4_k_cu_75366b71_323954cuda3std3__442_GLOBAL__N__ab5b19c6_4_k_cu_75366b71_323956ignoreE:
	.zero		1
	.type		_ZN40_INTERNAL_ab5b19c6_4_k_cu_75366b71_323954cute7productE,@object
	.size		_ZN40_INTERNAL_ab5b19c6_4_k_cu_75366b71_323954cute7productE,(_ZN40_INTERNAL_ab5b19c6_4_k_cu_75366b71_323954cuda3std3__45__cpo3endE - _ZN40_INTERNAL_ab5b19c6_4_k_cu_75366b71_323954cute7productE)
_ZN40_INTERNAL_ab5b19c6_4_k_cu_75366b71_323954cute7productE:
	.zero		1
	.type		_ZN40_INTERNAL_ab5b19c6_4_k_cu_75366b71_323954cuda3std3__45__cpo3endE,@object
	.size		_ZN40_INTERNAL_ab5b19c6_4_k_cu_75366b71_323954cuda3std3__45__cpo3endE,(_ZN40_INTERNAL_ab5b19c6_4_k_cu_75366b71_323954cuda3std3__419piecewise_constructE - _ZN40_INTERNAL_ab5b19c6_4_k_cu_75366b71_323954cuda3std3__45__cpo3endE)
_ZN40_INTERNAL_ab5b19c6_4_k_cu_75366b71_323954cuda3std3__45__cpo3endE:
	.zero		1
	.type		_ZN40_INTERNAL_ab5b19c6_4_k_cu_75366b71_323954cuda3std3__419piecewise_constructE,@object
	.size		_ZN40_INTERNAL_ab5b19c6_4_k_cu_75366b71_323954cuda3std3__419piecewise_constructE,(_ZN40_INTERNAL_ab5b19c6_4_k_cu_75366b71_323954cuda3std3__45__cpo4cendE - _ZN40_INTERNAL_ab5b19c6_4_k_cu_75366b71_323954cuda3std3__419piecewise_constructE)
_ZN40_INTERNAL_ab5b19c6_4_k_cu_75366b71_323954cuda3std3__419piecewise_constructE:
	.zero		1
	.type		_ZN40_INTERNAL_ab5b19c6_4_k_cu_75366b71_323954cuda3std3__45__cpo4cendE,@object
	.size		_ZN40_INTERNAL_ab5b19c6_4_k_cu_75366b71_323954cuda3std3__45__cpo4cendE,(_ZN40_INTERNAL_ab5b19c6_4_k_cu_75366b71_323954cuda3std6ranges3__45__cpo4swapE - _ZN40_INTERNAL_ab5b19c6_4_k_cu_75366b71_323954cuda3std3__45__cpo4cendE)
_ZN40_INTERNAL_ab5b19c6_4_k_cu_75366b71_323954cuda3std3__45__cpo4cendE:
	.zero		1
	.type		_ZN40_INTERNAL_ab5b19c6_4_k_cu_75366b71_323954cuda3std6ranges3__45__cpo4swapE,@object
	.size		_ZN40_INTERNAL_ab5b19c6_4_k_cu_75366b71_323954cuda3std6ranges3__45__cpo4swapE,(.L_11 - _ZN40_INTERNAL_ab5b19c6_4_k_cu_75366b71_323954cuda3std6ranges3__45__cpo4swapE)
_ZN40_INTERNAL_ab5b19c6_4_k_cu_75366b71_323954cuda3std6ranges3__45__cpo4swapE:
	.zero		1
.L_11:


//--------------------- .nv.constant0._ZN7cutlass13device_kernelINS_4gemm6kernel13GemmUniversalIN4cute5tupleIJiiiiEEENS1_10collective13CollectiveMmaINS1_35MainloopSm100TmaUmmaWarpSpecializedILi10ELi2ELi4ENS5_IJNS4_1CILi1EEESB_SB_EEEEENS5_IJNSA_ILi64EEENSA_ILi256EEESE_EEENS_12float_e4m3_tENS5_IJSB_llEEESH_SI_NS4_8TiledMMAINS4_8MMA_AtomIJNS4_10MMA_TraitsINS4_19SM100_MMA_F8F6F4_SSEJSH_SH_fSE_SF_NS4_17integral_constantINS4_4UMMA5MajorELSP_1EEESQ_NSN_INSO_7ScaleInELSR_0EEESS_EEEEEENS4_6LayoutISC_NS5_IJNSA_ILi0EEESW_SW_EEEEENS5_IJNS4_10UnderscoreESZ_SZ_EEEEENS4_13SM90_TMA_LOADENS4_14ComposedLayoutINS4_7SwizzleILi2ELi4ELi3EEENS4_18smem_ptr_flag_bitsILi8EEENSV_INS5_IJSE_NSA_ILi8EEEEEENS5_IJSB_SE_EEEEEEEvNS4_8identityES12_NS13_INS14_ILi3ELi4ELi3EEES17_NSV_INS5_IJNSA_ILi128EEES18_EEENS5_IJSB_S1F_EEEEEEEvS1D_EENS_8epilogue10collective18CollectiveEpilogueINS1L_23Sm100TmaWarpSpecializedILi4ELi2ELi32ELb0ELb0EEEJSG_NS5_IJNSV_ISE_SB_EES1Q_EEESH_NS5_IJlSB_lEEESH_S1S_NS1L_6fusion15FusionCallbacksIS1P_NS1T_17LinearCombinationISH_fSH_fLNS_15FloatRoundStyleE2EEESG_S1R_JEEENS4_5SM1004TMEM4LOAD26SM100_TMEM_LOAD_16dp32b32xES12_NS13_IS15_S17_NSV_INS5_IJS18_SE_EEENS5_IJSE_SB_EEEEEEENS4_39AutoVectorizingCopyWithAssumedAlignmentILi128EEENS4_14SM90_TMA_STOREES26_S28_S28_EEEvvEEEEvNT_6ParamsE --------------------------
	.section	.nv.constant0._ZN7cutlass13device_kernelINS_4gemm6kernel13GemmUniversalIN4cute5tupleIJiiiiEEENS1_10collective13CollectiveMmaINS1_35MainloopSm100TmaUmmaWarpSpecializedILi10ELi2ELi4ENS5_IJNS4_1CILi1EEESB_SB_EEEEENS5_IJNSA_ILi64EEENSA_ILi256EEESE_EEENS_12float_e4m3_tENS5_IJSB_llEEESH_SI_NS4_8TiledMMAINS4_8MMA_AtomIJNS4_10MMA_TraitsINS4_19SM100_MMA_F8F6F4_SSEJSH_SH_fSE_SF_NS4_17integral_constantINS4_4UMMA5MajorELSP_1EEESQ_NSN_INSO_7ScaleInELSR_0EEESS_EEEEEENS4_6LayoutISC_NS5_IJNSA_ILi0EEESW_SW_EEEEENS5_IJNS4_10UnderscoreESZ_SZ_EEEEENS4_13SM90_TMA_LOADENS4_14ComposedLayoutINS4_7SwizzleILi2ELi4ELi3EEENS4_18smem_ptr_flag_bitsILi8EEENSV_INS5_IJSE_NSA_ILi8EEEEEENS5_IJSB_SE_EEEEEEEvNS4_8identityES12_NS13_INS14_ILi3ELi4ELi3EEES17_NSV_INS5_IJNSA_ILi128EEES18_EEENS5_IJSB_S1F_EEEEEEEvS1D_EENS_8epilogue10collective18CollectiveEpilogueINS1L_23Sm100TmaWarpSpecializedILi4ELi2ELi32ELb0ELb0EEEJSG_NS5_IJNSV_ISE_SB_EES1Q_EEESH_NS5_IJlSB_lEEESH_S1S_NS1L_6fusion15FusionCallbacksIS1P_NS1T_17LinearCombinationISH_fSH_fLNS_15FloatRoundStyleE2EEESG_S1R_JEEENS4_5SM1004TMEM4LOAD26SM100_TMEM_LOAD_16dp32b32xES12_NS13_IS15_S17_NSV_INS5_IJS18_SE_EEENS5_IJSE_SB_EEEEEEENS4_39AutoVectorizingCopyWithAssumedAlignmentILi128EEENS4_14SM90_TMA_STOREES26_S28_S28_EEEvvEEEEvNT_6ParamsE,"a",@progbits
	.sectionflags	@""
	.align	4
.nv.constant0._ZN7cutlass13device_kernelINS_4gemm6kernel13GemmUniversalIN4cute5tupleIJiiiiEEENS1_10collective13CollectiveMmaINS1_35MainloopSm100TmaUmmaWarpSpecializedILi10ELi2ELi4ENS5_IJNS4_1CILi1EEESB_SB_EEEEENS5_IJNSA_ILi64EEENSA_ILi256EEESE_EEENS_12float_e4m3_tENS5_IJSB_llEEESH_SI_NS4_8TiledMMAINS4_8MMA_AtomIJNS4_10MMA_TraitsINS4_19SM100_MMA_F8F6F4_SSEJSH_SH_fSE_SF_NS4_17integral_constantINS4_4UMMA5MajorELSP_1EEESQ_NSN_INSO_7ScaleInELSR_0EEESS_EEEEEENS4_6LayoutISC_NS5_IJNSA_ILi0EEESW_SW_EEEEENS5_IJNS4_10UnderscoreESZ_SZ_EEEEENS4_13SM90_TMA_LOADENS4_14ComposedLayoutINS4_7SwizzleILi2ELi4ELi3EEENS4_18smem_ptr_flag_bitsILi8EEENSV_INS5_IJSE_NSA_ILi8EEEEEENS5_IJSB_SE_EEEEEEEvNS4_8identityES12_NS13_INS14_ILi3ELi4ELi3EEES17_NSV_INS5_IJNSA_ILi128EEES18_EEENS5_IJSB_S1F_EEEEEEEvS1D_EENS_8epilogue10collective18CollectiveEpilogueINS1L_23Sm100TmaWarpSpecializedILi4ELi2ELi32ELb0ELb0EEEJSG_NS5_IJNSV_ISE_SB_EES1Q_EEESH_NS5_IJlSB_lEEESH_S1S_NS1L_6fusion15FusionCallbacksIS1P_NS1T_17LinearCombinationISH_fSH_fLNS_15FloatRoundStyleE2EEESG_S1R_JEEENS4_5SM1004TMEM4LOAD26SM100_TMEM_LOAD_16dp32b32xES12_NS13_IS15_S17_NSV_INS5_IJS18_SE_EEENS5_IJSE_SB_EEEEEEENS4_39AutoVectorizingCopyWithAssumedAlignmentILi128EEENS4_14SM90_TMA_STOREES26_S28_S28_EEEvvEEEEvNT_6ParamsE:
	.zero		2944


//--------------------- SYMBOLS --------------------------

	.type		.nv.reservedSmem.offset0,@object
	.size		.nv.reservedSmem.offset0,0x4
	.type		.nv.reservedSmem.cap,@object
	.size		.nv.reservedSmem.cap,0x4
	.type		__assertfail,@function
